//
// Generated by NVIDIA NVVM Compiler
//
// Compiler Build ID: CL-36424714
// Cuda compilation tools, release 13.0, V13.0.88
// Based on NVVM 20.0.0
//

.version 9.0
.target sm_100
.address_size 64

	// .globl	_Z13bfsCudaKernelP6vertexiPi
.extern .func  (.param .b32 func_retval0) vprintf
(
	.param .b64 vprintf_param_0,
	.param .b64 vprintf_param_1
)
;
.extern .func free
(
	.param .b64 free_param_0
)
;
.extern .func  (.param .b64 func_retval0) malloc
(
	.param .b64 malloc_param_0
)
;
.global .align 1 .b8 $str[17] = {78, 111, 116, 104, 105, 110, 103, 32, 116, 111, 32, 112, 111, 112, 33, 10};

.visible .entry _Z13bfsCudaKernelP6vertexiPi(
	.param .u64 .ptr .align 1 _Z13bfsCudaKernelP6vertexiPi_param_0,
	.param .u32 _Z13bfsCudaKernelP6vertexiPi_param_1,
	.param .u64 .ptr .align 1 _Z13bfsCudaKernelP6vertexiPi_param_2
)
{
	.reg .pred 	%p<51>;
	.reg .b32 	%r<104>;
	.reg .b64 	%rd<175>;

	ld.param.u64 	%rd75, [_Z13bfsCudaKernelP6vertexiPi_param_0];
	ld.param.u32 	%r34, [_Z13bfsCudaKernelP6vertexiPi_param_1];
	ld.param.u64 	%rd73, [_Z13bfsCudaKernelP6vertexiPi_param_2];
	cvta.to.global.u64 	%rd1, %rd75;
	setp.lt.s32 	%p1, %r34, 1;
	@%p1 bra 	$L__BB0_8;
	mov.b32 	%r92, 0;
$L__BB0_2:
	mul.lo.s32 	%r2, %r92, %r34;
	mov.b32 	%r93, 0;
$L__BB0_3:
	bar.sync 	0;
	add.s32 	%r37, %r93, %r2;
	mul.wide.u32 	%rd76, %r37, 16;
	add.s64 	%rd2, %rd1, %rd76;
	ld.global.u32 	%r38, [%rd2];
	setp.eq.s32 	%p2, %r38, -1;
	@%p2 bra 	$L__BB0_6;
	ld.global.u32 	%r39, [%rd2+4];
	setp.ne.s32 	%p3, %r39, 0;
	@%p3 bra 	$L__BB0_6;
	atom.global.or.b32 	%r40, [%rd2+4], 1;
	{ // callseq 0, 0
	.param .b64 param0;
	st.param.b64 	[param0], 8;
	.param .b64 retval0;
	call.uni (retval0), 
	malloc, 
	(
	param0
	);
	ld.param.b64 	%rd148, [retval0];
	} // callseq 0
	st.u32 	[%rd148], %r92;
	st.u32 	[%rd148+4], %r93;
	bra.uni 	$L__BB0_8;
$L__BB0_6:
	add.s32 	%r93, %r93, 1;
	setp.ne.s32 	%p4, %r93, %r34;
	@%p4 bra 	$L__BB0_3;
	add.s32 	%r92, %r92, 1;
	setp.ne.s32 	%p5, %r92, %r34;
	@%p5 bra 	$L__BB0_2;
$L__BB0_8:
	bar.sync 	0;
	cvta.to.global.u64 	%rd157, %rd73;
	mov.b64 	%rd79, 0;
	mov.u64 	%rd147, %rd79;
$L__BB0_9:
	ld.u32 	%r6, [%rd148];
	ld.u32 	%r7, [%rd148+4];
	setp.lt.s32 	%p6, %r6, 1;
	mov.b32 	%r103, 1;
	@%p6 bra 	$L__BB0_37;
	add.s32 	%r8, %r6, -1;
	mad.lo.s32 	%r43, %r8, %r34, %r7;
	mul.wide.s32 	%rd80, %r43, 16;
	add.s64 	%rd9, %rd1, %rd80;
	ld.global.u32 	%r9, [%rd9];
	setp.eq.s32 	%p7, %r9, -1;
	mov.b32 	%r103, 1;
	@%p7 bra 	$L__BB0_15;
	ld.global.u32 	%r45, [%rd9+4];
	setp.ne.s32 	%p8, %r45, 0;
	@%p8 bra 	$L__BB0_15;
	mov.b32 	%r46, 1;
	st.global.u32 	[%rd9+4], %r46;
	st.global.u32 	[%rd157], %r9;
	add.s64 	%rd157, %rd157, 4;
	{ // callseq 1, 0
	.param .b64 param0;
	st.param.b64 	[param0], 8;
	.param .b64 retval0;
	call.uni (retval0), 
	malloc, 
	(
	param0
	);
	ld.param.b64 	%rd81, [retval0];
	} // callseq 1
	st.u32 	[%rd81], %r8;
	st.u32 	[%rd81+4], %r7;
	{ // callseq 2, 0
	.param .b64 param0;
	st.param.b64 	[param0], 24;
	.param .b64 retval0;
	call.uni (retval0), 
	malloc, 
	(
	param0
	);
	ld.param.b64 	%rd83, [retval0];
	} // callseq 2
	st.u32 	[%rd83], %r9;
	st.u64 	[%rd83+8], %rd81;
	setp.ne.s64 	%p9, %rd147, 0;
	@%p9 bra 	$L__BB0_14;
	mov.b64 	%rd84, 0;
	st.u64 	[%rd83+16], %rd84;
	mov.b32 	%r103, 0;
	mov.u64 	%rd147, %rd83;
	bra.uni 	$L__BB0_15;
$L__BB0_14:
	st.u64 	[%rd83+16], %rd147;
	mov.b32 	%r103, 0;
	mov.u64 	%rd147, %rd83;
$L__BB0_15:
	setp.lt.s32 	%p10, %r7, 1;
	@%p10 bra 	$L__BB0_26;
	add.s32 	%r11, %r7, -1;
	ld.global.u32 	%r12, [%rd9+-16];
	setp.eq.s32 	%p11, %r12, -1;
	@%p11 bra 	$L__BB0_21;
	ld.global.u32 	%r49, [%rd9+-12];
	setp.ne.s32 	%p12, %r49, 0;
	@%p12 bra 	$L__BB0_21;
	mov.b32 	%r50, 1;
	st.global.u32 	[%rd9+-12], %r50;
	st.global.u32 	[%rd157], %r12;
	add.s64 	%rd157, %rd157, 4;
	{ // callseq 3, 0
	.param .b64 param0;
	st.param.b64 	[param0], 8;
	.param .b64 retval0;
	call.uni (retval0), 
	malloc, 
	(
	param0
	);
	ld.param.b64 	%rd85, [retval0];
	} // callseq 3
	st.u32 	[%rd85], %r8;
	st.u32 	[%rd85+4], %r11;
	{ // callseq 4, 0
	.param .b64 param0;
	st.param.b64 	[param0], 24;
	.param .b64 retval0;
	call.uni (retval0), 
	malloc, 
	(
	param0
	);
	ld.param.b64 	%rd87, [retval0];
	} // callseq 4
	st.u32 	[%rd87], %r12;
	st.u64 	[%rd87+8], %rd85;
	setp.ne.s64 	%p13, %rd147, 0;
	@%p13 bra 	$L__BB0_20;
	mov.b64 	%rd88, 0;
	st.u64 	[%rd87+16], %rd88;
	mov.b32 	%r103, 0;
	mov.u64 	%rd147, %rd87;
	bra.uni 	$L__BB0_21;
$L__BB0_20:
	st.u64 	[%rd87+16], %rd147;
	mov.b32 	%r103, 0;
	mov.u64 	%rd147, %rd87;
$L__BB0_21:
	mul.lo.s32 	%r53, %r6, %r34;
	cvt.s64.s32 	%rd89, %r53;
	cvt.u64.u32 	%rd90, %r7;
	add.s64 	%rd91, %rd90, %rd89;
	shl.b64 	%rd92, %rd91, 4;
	add.s64 	%rd18, %rd1, %rd92;
	ld.global.u32 	%r14, [%rd18+-16];
	setp.eq.s32 	%p14, %r14, -1;
	@%p14 bra 	$L__BB0_26;
	ld.global.u32 	%r54, [%rd18+-12];
	setp.ne.s32 	%p15, %r54, 0;
	@%p15 bra 	$L__BB0_26;
	mov.b32 	%r55, 1;
	st.global.u32 	[%rd18+-12], %r55;
	st.global.u32 	[%rd157], %r14;
	add.s64 	%rd157, %rd157, 4;
	{ // callseq 5, 0
	.param .b64 param0;
	st.param.b64 	[param0], 8;
	.param .b64 retval0;
	call.uni (retval0), 
	malloc, 
	(
	param0
	);
	ld.param.b64 	%rd93, [retval0];
	} // callseq 5
	st.u32 	[%rd93], %r6;
	st.u32 	[%rd93+4], %r11;
	{ // callseq 6, 0
	.param .b64 param0;
	st.param.b64 	[param0], 24;
	.param .b64 retval0;
	call.uni (retval0), 
	malloc, 
	(
	param0
	);
	ld.param.b64 	%rd95, [retval0];
	} // callseq 6
	st.u32 	[%rd95], %r14;
	st.u64 	[%rd95+8], %rd93;
	setp.ne.s64 	%p16, %rd147, 0;
	@%p16 bra 	$L__BB0_25;
	mov.b64 	%rd96, 0;
	st.u64 	[%rd95+16], %rd96;
	mov.b32 	%r103, 0;
	mov.u64 	%rd147, %rd95;
	bra.uni 	$L__BB0_26;
$L__BB0_25:
	st.u64 	[%rd95+16], %rd147;
	mov.b32 	%r103, 0;
	mov.u64 	%rd147, %rd95;
$L__BB0_26:
	add.s32 	%r16, %r7, 1;
	setp.ge.s32 	%p17, %r16, %r34;
	@%p17 bra 	$L__BB0_37;
	ld.global.u32 	%r17, [%rd9+16];
	setp.eq.s32 	%p18, %r17, -1;
	@%p18 bra 	$L__BB0_32;
	ld.global.u32 	%r58, [%rd9+20];
	setp.ne.s32 	%p19, %r58, 0;
	@%p19 bra 	$L__BB0_32;
	mov.b32 	%r59, 1;
	st.global.u32 	[%rd9+20], %r59;
	st.global.u32 	[%rd157], %r17;
	add.s64 	%rd157, %rd157, 4;
	{ // callseq 7, 0
	.param .b64 param0;
	st.param.b64 	[param0], 8;
	.param .b64 retval0;
	call.uni (retval0), 
	malloc, 
	(
	param0
	);
	ld.param.b64 	%rd97, [retval0];
	} // callseq 7
	st.u32 	[%rd97], %r8;
	st.u32 	[%rd97+4], %r16;
	{ // callseq 8, 0
	.param .b64 param0;
	st.param.b64 	[param0], 24;
	.param .b64 retval0;
	call.uni (retval0), 
	malloc, 
	(
	param0
	);
	ld.param.b64 	%rd99, [retval0];
	} // callseq 8
	st.u32 	[%rd99], %r17;
	st.u64 	[%rd99+8], %rd97;
	setp.ne.s64 	%p20, %rd147, 0;
	@%p20 bra 	$L__BB0_31;
	mov.b64 	%rd100, 0;
	st.u64 	[%rd99+16], %rd100;
	mov.b32 	%r103, 0;
	mov.u64 	%rd147, %rd99;
	bra.uni 	$L__BB0_32;
$L__BB0_31:
	st.u64 	[%rd99+16], %rd147;
	mov.b32 	%r103, 0;
	mov.u64 	%rd147, %rd99;
$L__BB0_32:
	mul.lo.s32 	%r62, %r6, %r34;
	cvt.s64.s32 	%rd101, %r62;
	cvt.s64.s32 	%rd102, %r7;
	add.s64 	%rd103, %rd102, %rd101;
	shl.b64 	%rd104, %rd103, 4;
	add.s64 	%rd27, %rd1, %rd104;
	ld.global.u32 	%r19, [%rd27+16];
	setp.eq.s32 	%p21, %r19, -1;
	@%p21 bra 	$L__BB0_37;
	ld.global.u32 	%r63, [%rd27+20];
	setp.ne.s32 	%p22, %r63, 0;
	@%p22 bra 	$L__BB0_37;
	mov.b32 	%r64, 1;
	st.global.u32 	[%rd27+20], %r64;
	st.global.u32 	[%rd157], %r19;
	add.s64 	%rd157, %rd157, 4;
	{ // callseq 9, 0
	.param .b64 param0;
	st.param.b64 	[param0], 8;
	.param .b64 retval0;
	call.uni (retval0), 
	malloc, 
	(
	param0
	);
	ld.param.b64 	%rd105, [retval0];
	} // callseq 9
	st.u32 	[%rd105], %r6;
	st.u32 	[%rd105+4], %r16;
	{ // callseq 10, 0
	.param .b64 param0;
	st.param.b64 	[param0], 24;
	.param .b64 retval0;
	call.uni (retval0), 
	malloc, 
	(
	param0
	);
	ld.param.b64 	%rd107, [retval0];
	} // callseq 10
	st.u32 	[%rd107], %r19;
	st.u64 	[%rd107+8], %rd105;
	setp.ne.s64 	%p23, %rd147, 0;
	@%p23 bra 	$L__BB0_36;
	mov.b64 	%rd108, 0;
	st.u64 	[%rd107+16], %rd108;
	mov.b32 	%r103, 0;
	mov.u64 	%rd147, %rd107;
	bra.uni 	$L__BB0_37;
$L__BB0_36:
	st.u64 	[%rd107+16], %rd147;
	mov.b32 	%r103, 0;
	mov.u64 	%rd147, %rd107;
$L__BB0_37:
	add.s32 	%r21, %r6, 1;
	setp.ge.s32 	%p24, %r21, %r34;
	@%p24 bra 	$L__BB0_65;
	mad.lo.s32 	%r67, %r21, %r34, %r7;
	mul.wide.s32 	%rd109, %r67, 16;
	add.s64 	%rd32, %rd1, %rd109;
	ld.global.u32 	%r22, [%rd32];
	setp.eq.s32 	%p25, %r22, -1;
	@%p25 bra 	$L__BB0_43;
	ld.global.u32 	%r68, [%rd32+4];
	setp.ne.s32 	%p26, %r68, 0;
	@%p26 bra 	$L__BB0_43;
	mov.b32 	%r69, 1;
	st.global.u32 	[%rd32+4], %r69;
	st.global.u32 	[%rd157], %r22;
	add.s64 	%rd157, %rd157, 4;
	{ // callseq 11, 0
	.param .b64 param0;
	st.param.b64 	[param0], 8;
	.param .b64 retval0;
	call.uni (retval0), 
	malloc, 
	(
	param0
	);
	ld.param.b64 	%rd110, [retval0];
	} // callseq 11
	st.u32 	[%rd110], %r21;
	st.u32 	[%rd110+4], %r7;
	{ // callseq 12, 0
	.param .b64 param0;
	st.param.b64 	[param0], 24;
	.param .b64 retval0;
	call.uni (retval0), 
	malloc, 
	(
	param0
	);
	ld.param.b64 	%rd112, [retval0];
	} // callseq 12
	st.u32 	[%rd112], %r22;
	st.u64 	[%rd112+8], %rd110;
	setp.ne.s64 	%p27, %rd147, 0;
	@%p27 bra 	$L__BB0_42;
	mov.b64 	%rd113, 0;
	st.u64 	[%rd112+16], %rd113;
	mov.b32 	%r103, 0;
	mov.u64 	%rd147, %rd112;
	bra.uni 	$L__BB0_43;
$L__BB0_42:
	st.u64 	[%rd112+16], %rd147;
	mov.b32 	%r103, 0;
	mov.u64 	%rd147, %rd112;
$L__BB0_43:
	setp.lt.s32 	%p28, %r7, 1;
	@%p28 bra 	$L__BB0_54;
	mul.lo.s32 	%r72, %r6, %r34;
	add.s32 	%r24, %r7, -1;
	cvt.s64.s32 	%rd114, %r72;
	cvt.u64.u32 	%rd115, %r7;
	add.s64 	%rd116, %rd115, %rd114;
	shl.b64 	%rd117, %rd116, 4;
	add.s64 	%rd37, %rd1, %rd117;
	ld.global.u32 	%r25, [%rd37+-16];
	setp.eq.s32 	%p29, %r25, -1;
	@%p29 bra 	$L__BB0_49;
	ld.global.u32 	%r73, [%rd37+-12];
	setp.ne.s32 	%p30, %r73, 0;
	@%p30 bra 	$L__BB0_49;
	mov.b32 	%r74, 1;
	st.global.u32 	[%rd37+-12], %r74;
	st.global.u32 	[%rd157], %r25;
	add.s64 	%rd157, %rd157, 4;
	{ // callseq 13, 0
	.param .b64 param0;
	st.param.b64 	[param0], 8;
	.param .b64 retval0;
	call.uni (retval0), 
	malloc, 
	(
	param0
	);
	ld.param.b64 	%rd118, [retval0];
	} // callseq 13
	st.u32 	[%rd118], %r6;
	st.u32 	[%rd118+4], %r24;
	{ // callseq 14, 0
	.param .b64 param0;
	st.param.b64 	[param0], 24;
	.param .b64 retval0;
	call.uni (retval0), 
	malloc, 
	(
	param0
	);
	ld.param.b64 	%rd120, [retval0];
	} // callseq 14
	st.u32 	[%rd120], %r25;
	st.u64 	[%rd120+8], %rd118;
	setp.ne.s64 	%p31, %rd147, 0;
	@%p31 bra 	$L__BB0_48;
	mov.b64 	%rd121, 0;
	st.u64 	[%rd120+16], %rd121;
	mov.b32 	%r103, 0;
	mov.u64 	%rd147, %rd120;
	bra.uni 	$L__BB0_49;
$L__BB0_48:
	st.u64 	[%rd120+16], %rd147;
	mov.b32 	%r103, 0;
	mov.u64 	%rd147, %rd120;
$L__BB0_49:
	ld.global.u32 	%r27, [%rd32+-16];
	setp.eq.s32 	%p32, %r27, -1;
	@%p32 bra 	$L__BB0_54;
	ld.global.u32 	%r77, [%rd32+-12];
	setp.ne.s32 	%p33, %r77, 0;
	@%p33 bra 	$L__BB0_54;
	mov.b32 	%r78, 1;
	st.global.u32 	[%rd32+-12], %r78;
	st.global.u32 	[%rd157], %r27;
	add.s64 	%rd157, %rd157, 4;
	{ // callseq 15, 0
	.param .b64 param0;
	st.param.b64 	[param0], 8;
	.param .b64 retval0;
	call.uni (retval0), 
	malloc, 
	(
	param0
	);
	ld.param.b64 	%rd122, [retval0];
	} // callseq 15
	st.u32 	[%rd122], %r21;
	st.u32 	[%rd122+4], %r24;
	{ // callseq 16, 0
	.param .b64 param0;
	st.param.b64 	[param0], 24;
	.param .b64 retval0;
	call.uni (retval0), 
	malloc, 
	(
	param0
	);
	ld.param.b64 	%rd124, [retval0];
	} // callseq 16
	st.u32 	[%rd124], %r27;
	st.u64 	[%rd124+8], %rd122;
	setp.ne.s64 	%p34, %rd147, 0;
	@%p34 bra 	$L__BB0_53;
	mov.b64 	%rd125, 0;
	st.u64 	[%rd124+16], %rd125;
	mov.b32 	%r103, 0;
	mov.u64 	%rd147, %rd124;
	bra.uni 	$L__BB0_54;
$L__BB0_53:
	st.u64 	[%rd124+16], %rd147;
	mov.b32 	%r103, 0;
	mov.u64 	%rd147, %rd124;
$L__BB0_54:
	add.s32 	%r29, %r7, 1;
	setp.ge.s32 	%p35, %r29, %r34;
	@%p35 bra 	$L__BB0_65;
	mul.lo.s32 	%r81, %r6, %r34;
	cvt.s64.s32 	%rd126, %r81;
	cvt.s64.s32 	%rd127, %r7;
	add.s64 	%rd128, %rd127, %rd126;
	shl.b64 	%rd129, %rd128, 4;
	add.s64 	%rd46, %rd1, %rd129;
	ld.global.u32 	%r30, [%rd46+16];
	setp.eq.s32 	%p36, %r30, -1;
	@%p36 bra 	$L__BB0_60;
	ld.global.u32 	%r82, [%rd46+20];
	setp.ne.s32 	%p37, %r82, 0;
	@%p37 bra 	$L__BB0_60;
	mov.b32 	%r83, 1;
	st.global.u32 	[%rd46+20], %r83;
	st.global.u32 	[%rd157], %r30;
	add.s64 	%rd157, %rd157, 4;
	{ // callseq 17, 0
	.param .b64 param0;
	st.param.b64 	[param0], 8;
	.param .b64 retval0;
	call.uni (retval0), 
	malloc, 
	(
	param0
	);
	ld.param.b64 	%rd130, [retval0];
	} // callseq 17
	st.u32 	[%rd130], %r6;
	st.u32 	[%rd130+4], %r29;
	{ // callseq 18, 0
	.param .b64 param0;
	st.param.b64 	[param0], 24;
	.param .b64 retval0;
	call.uni (retval0), 
	malloc, 
	(
	param0
	);
	ld.param.b64 	%rd132, [retval0];
	} // callseq 18
	st.u32 	[%rd132], %r30;
	st.u64 	[%rd132+8], %rd130;
	setp.ne.s64 	%p38, %rd147, 0;
	@%p38 bra 	$L__BB0_59;
	mov.b64 	%rd133, 0;
	st.u64 	[%rd132+16], %rd133;
	mov.b32 	%r103, 0;
	mov.u64 	%rd147, %rd132;
	bra.uni 	$L__BB0_60;
$L__BB0_59:
	st.u64 	[%rd132+16], %rd147;
	mov.b32 	%r103, 0;
	mov.u64 	%rd147, %rd132;
$L__BB0_60:
	ld.global.u32 	%r32, [%rd32+16];
	setp.eq.s32 	%p39, %r32, -1;
	@%p39 bra 	$L__BB0_65;
	ld.global.u32 	%r86, [%rd32+20];
	setp.ne.s32 	%p40, %r86, 0;
	@%p40 bra 	$L__BB0_65;
	mov.b32 	%r87, 1;
	st.global.u32 	[%rd32+20], %r87;
	st.global.u32 	[%rd157], %r32;
	add.s64 	%rd157, %rd157, 4;
	{ // callseq 19, 0
	.param .b64 param0;
	st.param.b64 	[param0], 8;
	.param .b64 retval0;
	call.uni (retval0), 
	malloc, 
	(
	param0
	);
	ld.param.b64 	%rd134, [retval0];
	} // callseq 19
	st.u32 	[%rd134], %r21;
	st.u32 	[%rd134+4], %r29;
	{ // callseq 20, 0
	.param .b64 param0;
	st.param.b64 	[param0], 24;
	.param .b64 retval0;
	call.uni (retval0), 
	malloc, 
	(
	param0
	);
	ld.param.b64 	%rd136, [retval0];
	} // callseq 20
	st.u32 	[%rd136], %r32;
	st.u64 	[%rd136+8], %rd134;
	setp.ne.s64 	%p41, %rd147, 0;
	@%p41 bra 	$L__BB0_64;
	mov.b64 	%rd137, 0;
	st.u64 	[%rd136+16], %rd137;
	mov.b32 	%r103, 0;
	mov.u64 	%rd147, %rd136;
	bra.uni 	$L__BB0_65;
$L__BB0_64:
	st.u64 	[%rd136+16], %rd147;
	mov.b32 	%r103, 0;
	mov.u64 	%rd147, %rd136;
$L__BB0_65:
	bar.sync 	0;
	setp.ne.s32 	%p42, %r103, 0;
	@%p42 bra 	$L__BB0_73;
	setp.ne.s64 	%p47, %rd147, 0;
	@%p47 bra 	$L__BB0_68;
	mov.u64 	%rd143, $str;
	cvta.global.u64 	%rd144, %rd143;
	{ // callseq 25, 0
	.param .b64 param0;
	st.param.b64 	[param0], %rd144;
	.param .b64 param1;
	st.param.b64 	[param1], 0;
	.param .b32 retval0;
	call.uni (retval0), 
	vprintf, 
	(
	param0, 
	param1
	);
	ld.param.b32 	%r90, [retval0];
	} // callseq 25
	mov.b64 	%rd147, 0;
	mov.u64 	%rd148, %rd147;
	bra.uni 	$L__BB0_9;
$L__BB0_68:
	ld.u64 	%rd170, [%rd147+16];
	setp.ne.s64 	%p48, %rd170, 0;
	@%p48 bra 	$L__BB0_70;
	ld.u64 	%rd148, [%rd147+8];
	{ // callseq 24, 0
	.param .b64 param0;
	st.param.b64 	[param0], %rd147;
	call.uni 
	free, 
	(
	param0
	);
	} // callseq 24
	mov.u64 	%rd147, %rd79;
	bra.uni 	$L__BB0_9;
$L__BB0_70:
	ld.u64 	%rd171, [%rd170+16];
	setp.eq.s64 	%p49, %rd171, 0;
	mov.u64 	%rd169, %rd147;
	@%p49 bra 	$L__BB0_71;
	bra.uni 	$L__BB0_72;
$L__BB0_71:
	mov.b64 	%rd140, 0;
	st.u64 	[%rd169+16], %rd140;
	ld.u64 	%rd148, [%rd170+8];
	{ // callseq 23, 0
	.param .b64 param0;
	st.param.b64 	[param0], %rd170;
	call.uni 
	free, 
	(
	param0
	);
	} // callseq 23
	bra.uni 	$L__BB0_9;
$L__BB0_72:
	ld.u64 	%rd63, [%rd171+16];
	setp.eq.s64 	%p50, %rd63, 0;
	mov.u64 	%rd169, %rd170;
	mov.u64 	%rd170, %rd171;
	mov.u64 	%rd171, %rd63;
	@%p50 bra 	$L__BB0_71;
	bra.uni 	$L__BB0_72;
$L__BB0_73:
	setp.eq.s64 	%p43, %rd147, 0;
	@%p43 bra 	$L__BB0_79;
	ld.u64 	%rd173, [%rd147+16];
	setp.ne.s64 	%p44, %rd173, 0;
	@%p44 bra 	$L__BB0_76;
	ld.u64 	%rd148, [%rd147+8];
	{ // callseq 22, 0
	.param .b64 param0;
	st.param.b64 	[param0], %rd147;
	call.uni 
	free, 
	(
	param0
	);
	} // callseq 22
	mov.u64 	%rd147, %rd79;
	bra.uni 	$L__BB0_9;
$L__BB0_76:
	ld.u64 	%rd174, [%rd173+16];
	setp.eq.s64 	%p45, %rd174, 0;
	mov.u64 	%rd172, %rd147;
	@%p45 bra 	$L__BB0_77;
	bra.uni 	$L__BB0_78;
$L__BB0_77:
	mov.b64 	%rd138, 0;
	st.u64 	[%rd172+16], %rd138;
	ld.u64 	%rd148, [%rd173+8];
	{ // callseq 21, 0
	.param .b64 param0;
	st.param.b64 	[param0], %rd173;
	call.uni 
	free, 
	(
	param0
	);
	} // callseq 21
	bra.uni 	$L__BB0_9;
$L__BB0_78:
	ld.u64 	%rd72, [%rd174+16];
	setp.eq.s64 	%p46, %rd72, 0;
	mov.u64 	%rd172, %rd173;
	mov.u64 	%rd173, %rd174;
	mov.u64 	%rd174, %rd72;
	@%p46 bra 	$L__BB0_77;
	bra.uni 	$L__BB0_78;
$L__BB0_79:
	ret;

}


// ===== COMPILED SASS (sm_100) =====

	.target	sm_100

	.elftype	@"ET_EXEC"


//--------------------- .note.nv.tkinfo           --------------------------
	.section	.note.nv.tkinfo,"",@"SHT_NOTE"
	.sectionflags	@"SHF_NOTE_NV_TKINFO"
	.tkinfo
        /*0018*/ 	.word	0x00000002
        /*0030*/ 	.string	""
        /*0030*/ 	.string	"ptxas"
        /*0030*/ 	.string	"Cuda compilation tools, release 13.0, V13.0.88"
        /*0030*/ 	.string	"Build cuda_13.0.r13.0/compiler.36424714_0"
        /*0030*/ 	.string	"-arch sm_100 -m 64 "



//--------------------- .note.nv.cuinfo           --------------------------
	.section	.note.nv.cuinfo,"",@"SHT_NOTE"
	.sectionflags	@"SHF_NOTE_NV_CUINFO"
        /*0018*/ 	.short	0x0002
        /*001a*/ 	.short	0x0064
        /*001c*/ 	.short	0x0082
	.zero		2


//--------------------- .nv.info                  --------------------------
	.section	.nv.info,"",@"SHT_CUDA_INFO"
	.align	4


	//----- nvinfo : EIATTR_REGCOUNT
	.align		4
        /*0000*/ 	.byte	0x04, 0x2f
        /*0002*/ 	.short	(.L_2 - .L_1)
	.align		4
.L_1:
        /*0004*/ 	.word	index@(_Z13bfsCudaKernelP6vertexiPi)
        /*0008*/ 	.word	0x00000022


	//----- nvinfo : EIATTR_FRAME_SIZE
	.align		4
.L_2:
        /*000c*/ 	.byte	0x04, 0x11
        /*000e*/ 	.short	(.L_4 - .L_3)
	.align		4
.L_3:
        /*0010*/ 	.word	index@(_Z13bfsCudaKernelP6vertexiPi)
        /*0014*/ 	.word	0x00000000


	//----- nvinfo : EIATTR_MIN_STACK_SIZE
	.align		4
.L_4:
        /*0018*/ 	.byte	0x04, 0x12
        /*001a*/ 	.short	(.L_6 - .L_5)
	.align		4
.L_5:
        /*001c*/ 	.word	index@(_Z13bfsCudaKernelP6vertexiPi)
        /*0020*/ 	.word	0x00000000
.L_6:


//--------------------- .nv.compat                --------------------------
	.section	.nv.compat,"",@"SHT_CUDA_COMPAT_INFO"
	.align	4
        /*0000*/ 	.byte	0x02, 0x09, 0x00, 0x00, 0x02, 0x02, 0x01, 0x00, 0x02, 0x05, 0x05, 0x00, 0x03, 0x07, 0x01, 0x01
        /*0010*/ 	.byte	0x02, 0x03, 0x00, 0x00, 0x02, 0x06, 0x01, 0x00, 0x04, 0x0b, 0x08, 0x00, 0x09, 0x00, 0x00, 0x00
        /*0020*/ 	.byte	0x00, 0x00, 0x00, 0x00


//--------------------- .nv.info._Z13bfsCudaKernelP6vertexiPi --------------------------
	.section	.nv.info._Z13bfsCudaKernelP6vertexiPi,"",@"SHT_CUDA_INFO"
	.sectionflags	@""
	.align	4


	//----- nvinfo : EIATTR_CUDA_API_VERSION
	.align		4
        /*0000*/ 	.byte	0x04, 0x37
        /*0002*/ 	.short	(.L_8 - .L_7)
.L_7:
        /*0004*/ 	.word	0x00000082


	//----- nvinfo : EIATTR_KPARAM_INFO
	.align		4
.L_8:
        /*0008*/ 	.byte	0x04, 0x17
        /*000a*/ 	.short	(.L_10 - .L_9)
.L_9:
        /*000c*/ 	.word	0x00000000
        /*0010*/ 	.short	0x0002
        /*0012*/ 	.short	0x0010
        /*0014*/ 	.byte	0x00, 0xf5, 0x21, 0x00


	//----- nvinfo : EIATTR_KPARAM_INFO
	.align		4
.L_10:
        /*0018*/ 	.byte	0x04, 0x17
        /*001a*/ 	.short	(.L_12 - .L_11)
.L_11:
        /*001c*/ 	.word	0x00000000
        /*0020*/ 	.short	0x0001
        /*0022*/ 	.short	0x0008
        /*0024*/ 	.byte	0x00, 0xf0, 0x11, 0x00


	//----- nvinfo : EIATTR_KPARAM_INFO
	.align		4
.L_12:
        /*0028*/ 	.byte	0x04, 0x17
        /*002a*/ 	.short	(.L_14 - .L_13)
.L_13:
        /*002c*/ 	.word	0x00000000
        /*0030*/ 	.short	0x0000
        /*0032*/ 	.short	0x0000
        /*0034*/ 	.byte	0x00, 0xf5, 0x21, 0x00


	//----- nvinfo : EIATTR_SPARSE_MMA_MASK
	.align		4
.L_14:
        /*0038*/ 	.byte	0x03, 0x50
        /*003a*/ 	.short	0x0000


	//----- nvinfo : EIATTR_MAXREG_COUNT
	.align		4
        /*003c*/ 	.byte	0x03, 0x1b
        /*003e*/ 	.short	0x00ff


	//----- nvinfo : EIATTR_NUM_BARRIERS
	.align		4
        /*0040*/ 	.byte	0x02, 0x4c
        /*0042*/ 	.byte	0x01
	.zero		1


	//----- nvinfo : EIATTR_EXTERNS
	.align		4
        /*0044*/ 	.byte	0x04, 0x0f
        /*0046*/ 	.short	(.L_16 - .L_15)


	//   ....[0]....
	.align		4
.L_15:
        /*0048*/ 	.word	index@(vprintf)


	//   ....[1]....
	.align		4
        /*004c*/ 	.word	index@(free)


	//   ....[2]....
	.align		4
        /*0050*/ 	.word	index@(malloc)


	//----- nvinfo : EIATTR_MERCURY_ISA_VERSION
	.align		4
.L_16:
        /*0054*/ 	.byte	0x03, 0x5f
        /*0056*/ 	.short	0x0101


	//----- nvinfo : EIATTR_INT_WARP_WIDE_INSTR_OFFSETS
	.align		4
        /*0058*/ 	.byte	0x04, 0x31
        /*005a*/ 	.short	(.L_18 - .L_17)


	//   ....[0]....
.L_17:
        /*005c*/ 	.word	0x000001b0


	//   ....[1]....
        /*0060*/ 	.word	0x000001d0


	//----- nvinfo : EIATTR_VRC_CTA_INIT_COUNT
	.align		4
.L_18:
        /*0064*/ 	.byte	0x02, 0x4a
	.zero		1
	.zero		1


	//----- nvinfo : EIATTR_SYSCALL_OFFSETS
	.align		4
        /*0068*/ 	.byte	0x04, 0x46
        /*006a*/ 	.short	(.L_20 - .L_19)


	//   ....[0]....
.L_19:
        /*006c*/ 	.word	0x00000260


	//   ....[1]....
        /*0070*/ 	.word	0x00000500


	//   ....[2]....
        /*0074*/ 	.word	0x00000590


	//   ....[3]....
        /*0078*/ 	.word	0x000007d0


	//   ....[4]....
        /*007c*/ 	.word	0x00000860


	//   ....[5]....
        /*0080*/ 	.word	0x00000ac0


	//   ....[6]....
        /*0084*/ 	.word	0x00000b50


	//   ....[7]....
        /*0088*/ 	.word	0x00000d90


	//   ....[8]....
        /*008c*/ 	.word	0x00000e20


	//   ....[9]....
        /*0090*/ 	.word	0x00001090


	//   ....[10]....
        /*0094*/ 	.word	0x00001120


	//   ....[11]....
        /*0098*/ 	.word	0x00001390


	//   ....[12]....
        /*009c*/ 	.word	0x00001420


	//   ....[13]....
        /*00a0*/ 	.word	0x000016d0


	//   ....[14]....
        /*00a4*/ 	.word	0x00001760


	//   ....[15]....
        /*00a8*/ 	.word	0x00001950


	//   ....[16]....
        /*00ac*/ 	.word	0x000019e0


	//   ....[17]....
        /*00b0*/ 	.word	0x00001c90


	//   ....[18]....
        /*00b4*/ 	.word	0x00001d20


	//   ....[19]....
        /*00b8*/ 	.word	0x00001f10


	//   ....[20]....
        /*00bc*/ 	.word	0x00001fa0


	//   ....[21]....
        /*00c0*/ 	.word	0x00002150


	//   ....[22]....
        /*00c4*/ 	.word	0x00002230


	//   ....[23]....
        /*00c8*/ 	.word	0x00002430


	//   ....[24]....
        /*00cc*/ 	.word	0x00002690


	//   ....[25]....
        /*00d0*/ 	.word	0x00002710


	//----- nvinfo : EIATTR_EXIT_INSTR_OFFSETS
	.align		4
.L_20:
        /*00d4*/ 	.byte	0x04, 0x1c
        /*00d6*/ 	.short	(.L_22 - .L_21)


	//   ....[0]....
.L_21:
        /*00d8*/ 	.word	0x00002470


	//----- nvinfo : EIATTR_CRS_STACK_SIZE
	.align		4
.L_22:
        /*00dc*/ 	.byte	0x04, 0x1e
        /*00de*/ 	.short	(.L_24 - .L_23)
.L_23:
        /*00e0*/ 	.word	0x00000000


	//----- nvinfo : EIATTR_CBANK_PARAM_SIZE
	.align		4
.L_24:
        /*00e4*/ 	.byte	0x03, 0x19
        /*00e6*/ 	.short	0x0018


	//----- nvinfo : EIATTR_PARAM_CBANK
	.align		4
        /*00e8*/ 	.byte	0x04, 0x0a
        /*00ea*/ 	.short	(.L_26 - .L_25)
	.align		4
.L_25:
        /*00ec*/ 	.word	index@(.nv.constant0._Z13bfsCudaKernelP6vertexiPi)
        /*00f0*/ 	.short	0x0380
        /*00f2*/ 	.short	0x0018


	//----- nvinfo : EIATTR_SW_WAR
	.align		4
.L_26:
        /*00f4*/ 	.byte	0x04, 0x36
        /*00f6*/ 	.short	(.L_28 - .L_27)
.L_27:
        /*00f8*/ 	.word	0x00000008
.L_28:


//--------------------- .nv.callgraph             --------------------------
	.section	.nv.callgraph,"",@"SHT_CUDA_CALLGRAPH"
	.align	4
	.sectionentsize	8
	.align		4
        /*0000*/ 	.word	0x00000000
	.align		4
        /*0004*/ 	.word	0xffffffff
	.align		4
        /*0008*/ 	.word	index@(_Z13bfsCudaKernelP6vertexiPi)
	.align		4
        /*000c*/ 	.word	index@(free)
	.align		4
        /*0010*/ 	.word	index@(_Z13bfsCudaKernelP6vertexiPi)
	.align		4
        /*0014*/ 	.word	index@(vprintf)
	.align		4
        /*0018*/ 	.word	index@(_Z13bfsCudaKernelP6vertexiPi)
	.align		4
        /*001c*/ 	.word	index@(malloc)
	.align		4
        /*0020*/ 	.word	0x00000000
	.align		4
        /*0024*/ 	.word	0xfffffffe
	.align		4
        /*0028*/ 	.word	0x00000000
	.align		4
        /*002c*/ 	.word	0xfffffffd
	.align		4
        /*0030*/ 	.word	0x00000000
	.align		4
        /*0034*/ 	.word	0xfffffffc


//--------------------- .nv.constant4             --------------------------
	.section	.nv.constant4,"a",@progbits
	.align	8
	.align		8
.nv.constant4:
        /*0000*/ 	.dword	vprintf
	.align		8
        /*0008*/ 	.dword	free
	.align		8
        /*0010*/ 	.dword	malloc
	.align		8
        /*0018*/ 	.dword	$str


//--------------------- .text._Z13bfsCudaKernelP6vertexiPi --------------------------
	.section	.text._Z13bfsCudaKernelP6vertexiPi,"ax",@progbits
	.align	128
        .global         _Z13bfsCudaKernelP6vertexiPi
        .type           _Z13bfsCudaKernelP6vertexiPi,@function
        .size           _Z13bfsCudaKernelP6vertexiPi,(.L_x_66 - _Z13bfsCudaKernelP6vertexiPi)
        .other          _Z13bfsCudaKernelP6vertexiPi,@"STO_CUDA_ENTRY STV_DEFAULT"
_Z13bfsCudaKernelP6vertexiPi:
.text._Z13bfsCudaKernelP6vertexiPi:
[----:B------:R-:W0:Y:S01]  /*0000*/  LDC R1, c[0x0][0x37c] ;  /* 0x0000df00ff017b82 */ /* 0x000e220000000800 */
[----:B------:R-:W1:Y:S01]  /*0010*/  LDCU UR4, c[0x0][0x388] ;  /* 0x00007100ff0477ac */ /* 0x000e620008000800 */
[----:B------:R-:W2:Y:S01]  /*0020*/  LDCU.64 UR36, c[0x0][0x358] ;  /* 0x00006b00ff2477ac */ /* 0x000ea20008000a00 */
[----:B-1----:R-:W-:-:S09]  /*0030*/  UISETP.GE.AND UP0, UPT, UR4, 0x1, UPT ;  /* 0x000000010400788c */ /* 0x002fd2000bf06270 */
[----:B--2---:R-:W-:Y:S05]  /*0040*/  BRA.U !UP0, `(.L_x_0) ;  /* 0x0000000108987547 */ /* 0x004fea000b800000 */
[----:B------:R-:W-:-:S07]  /*0050*/  IMAD.MOV.U32 R17, RZ, RZ, RZ ;  /* 0x000000ffff117224 */ /* 0x000fce00078e00ff */
.L_x_4:
[----:B------:R-:W1:Y:S01]  /*0060*/  LDC.64 R2, c[0x0][0x380] ;  /* 0x0000e000ff027b82 */ /* 0x000e620000000a00 */
[----:B------:R-:W-:Y:S01]  /*0070*/  IMAD.MOV.U32 R16, RZ, RZ, RZ ;  /* 0x000000ffff107224 */ /* 0x000fe200078e00ff */
[----:B------:R-:W2:Y:S06]  /*0080*/  LDCU UR4, c[0x0][0x388] ;  /* 0x00007100ff0477ac */ /* 0x000eac0008000800 */
.L_x_3:
[----:B------:R-:W-:Y:S01]  /*0090*/  BAR.SYNC.DEFER_BLOCKING 0x0 ;  /* 0x0000000000007b1d */ /* 0x000fe20000010000 */
[----:B--2---:R-:W-:-:S04]  /*00a0*/  IMAD R9, R17, UR4, R16 ;  /* 0x0000000411097c24 */ /* 0x004fc8000f8e0210 */
[----:B-1----:R-:W-:-:S05]  /*00b0*/  IMAD.WIDE.U32 R8, R9, 0x10, R2 ;  /* 0x0000001009087825 */ /* 0x002fca00078e0002 */
[----:B------:R-:W2:Y:S02]  /*00c0*/  LDG.E R0, desc[UR36][R8.64] ;  /* 0x0000002408007981 */ /* 0x000ea4000c1e1900 */
[----:B--2---:R-:W-:-:S13]  /*00d0*/  ISETP.NE.AND P0, PT, R0, -0x1, PT ;  /* 0xffffffff0000780c */ /* 0x004fda0003f05270 */
[----:B------:R-:W-:Y:S05]  /*00e0*/  @!P0 BRA `(.L_x_1) ;  /* 0x00000000000c8947 */ /* 0x000fea0003800000 */
[----:B------:R-:W2:Y:S02]  /*00f0*/  LDG.E R0, desc[UR36][R8.64+0x4] ;  /* 0x0000042408007981 */ /* 0x000ea4000c1e1900 */
[----:B--2---:R-:W-:-:S13]  /*0100*/  ISETP.NE.AND P0, PT, R0, RZ, PT ;  /* 0x000000ff0000720c */ /* 0x004fda0003f05270 */
[----:B------:R-:W-:Y:S05]  /*0110*/  @!P0 BRA `(.L_x_2) ;  /* 0x00000000001c8947 */ /* 0x000fea0003800000 */
.L_x_1:
[----:B------:R-:W-:-:S05]  /*0120*/  VIADD R16, R16, 0x1 ;  /* 0x0000000110107836 */ /* 0x000fca0000000000 */
[----:B------:R-:W-:-:S13]  /*0130*/  ISETP.NE.AND P0, PT, R16, UR4, PT ;  /* 0x0000000410007c0c */ /* 0x000fda000bf05270 */
[----:B------:R-:W-:Y:S05]  /*0140*/  @P0 BRA `(.L_x_3) ;  /* 0xfffffffc00d00947 */ /* 0x000fea000383ffff */
[----:B------:R-:W-:-:S05]  /*0150*/  VIADD R17, R17, 0x1 ;  /* 0x0000000111117836 */ /* 0x000fca0000000000 */
[----:B------:R-:W-:-:S13]  /*0160*/  ISETP.NE.AND P0, PT, R17, UR4, PT ;  /* 0x0000000411007c0c */ /* 0x000fda000bf05270 */
[----:B------:R-:W-:Y:S05]  /*0170*/  @P0 BRA `(.L_x_4) ;  /* 0xfffffffc00b80947 */ /* 0x000fea000383ffff */
[----:B------:R-:W-:Y:S05]  /*0180*/  BRA `(.L_x_0) ;  /* 0x0000000000487947 */ /* 0x000fea0003800000 */
.L_x_2:
[----:B------:R-:W1:Y:S01]  /*0190*/  S2R R0, SR_LANEID ;  /* 0x0000000000007919 */ /* 0x000e620000000000 */
[----:B------:R-:W-:Y:S01]  /*01a0*/  IMAD.MOV.U32 R7, RZ, RZ, 0x1 ;  /* 0x00000001ff077424 */ /* 0x000fe200078e00ff */
[----:B------:R-:W-:Y:S02]  /*01b0*/  VOTEU.ANY UR4, UPT, PT ;  /* 0x0000000000047886 */ /* 0x000fe400038e0100 */
[----:B------:R-:W-:Y:S01]  /*01c0*/  UFLO.U32 UR4, UR4 ;  /* 0x00000004000472bd */ /* 0x000fe200080e0000 */
[----:B------:R-:W2:Y:S02]  /*01d0*/  REDUX.OR UR5, R7 ;  /* 0x00000000070573c4 */ /* 0x000ea40000004000 */
[----:B--2---:R-:W-:-:S03]  /*01e0*/  MOV R6, UR5 ;  /* 0x0000000500067c02 */ /* 0x004fc60008000f00 */
[----:B-1----:R-:W-:-:S13]  /*01f0*/  ISETP.EQ.U32.AND P0, PT, R0, UR4, PT ;  /* 0x0000000400007c0c */ /* 0x002fda000bf02070 */
[----:B------:R1:W-:Y:S01]  /*0200*/  @P0 REDG.E.OR.STRONG.GPU desc[UR36][R8.64+0x4], R6 ;  /* 0x000004060800098e */ /* 0x0003e2000f12e124 */
[----:B------:R-:W-:Y:S01]  /*0210*/  MOV R0, 0x10 ;  /* 0x0000001000007802 */ /* 0x000fe20000000f00 */
[----:B------:R-:W-:Y:S02]  /*0220*/  IMAD.MOV.U32 R4, RZ, RZ, 0x8 ;  /* 0x00000008ff047424 */ /* 0x000fe400078e00ff */
[----:B------:R-:W-:Y:S01]  /*0230*/  IMAD.MOV.U32 R5, RZ, RZ, RZ ;  /* 0x000000ffff057224 */ /* 0x000fe200078e00ff */
[----:B------:R1:W2:Y:S06]  /*0240*/  LDC.64 R2, c[0x4][R0] ;  /* 0x0100000000027b82 */ /* 0x0002ac0000000a00 */
[----:B------:R-:W-:-:S07]  /*0250*/  LEPC R20, `(.L_x_5) ;  /* 0x000000001014794e */ /* 0x000fce0000000000 */
[----:B012---:R-:W-:Y:S05]  /*0260*/  CALL.ABS.NOINC R2 ;  /* 0x0000000002007343 */ /* 0x007fea0003c00000 */
.L_x_5:
[----:B------:R-:W-:Y:S02]  /*0270*/  IMAD.MOV.U32 R24, RZ, RZ, R4 ;  /* 0x000000ffff187224 */ /* 0x000fe400078e0004 */
[----:B------:R-:W-:-:S05]  /*0280*/  IMAD.MOV.U32 R25, RZ, RZ, R5 ;  /* 0x000000ffff197224 */ /* 0x000fca00078e0005 */
[----:B------:R1:W-:Y:S04]  /*0290*/  ST.E desc[UR36][R24.64], R17 ;  /* 0x0000001118007985 */ /* 0x0003e8000c101924 */
[----:B------:R1:W-:Y:S02]  /*02a0*/  ST.E desc[UR36][R24.64+0x4], R16 ;  /* 0x0000041018007985 */ /* 0x0003e4000c101924 */
.L_x_0:
[----:B------:R-:W-:Y:S05]  /*02b0*/  WARPSYNC.ALL ;  /* 0x0000000000007948 */ /* 0x000fea0003800000 */
[----:B------:R-:W-:Y:S01]  /*02c0*/  BAR.SYNC.DEFER_BLOCKING 0x0 ;  /* 0x0000000000007b1d */ /* 0x000fe20000010000 */
[----:B-1----:R-:W-:-:S05]  /*02d0*/  CS2R R16, SRZ ;  /* 0x0000000000107805 */ /* 0x002fca000001ff00 */
[----:B------:R-:W1:Y:S02]  /*02e0*/  LDCU.64 UR4, c[0x0][0x390] ;  /* 0x00007200ff0477ac */ /* 0x000e640008000a00 */
[----:B-1----:R-:W-:Y:S01]  /*02f0*/  IMAD.U32 R23, RZ, RZ, UR4 ;  /* 0x00000004ff177e24 */ /* 0x002fe2000f8e00ff */
[----:B------:R-:W-:-:S07]  /*0300*/  MOV R22, UR5 ;  /* 0x0000000500167c02 */ /* 0x000fce0008000f00 */
.L_x_64:
[----:B------:R-:W2:Y:S04]  /*0310*/  LD.E R19, desc[UR36][R24.64] ;  /* 0x0000002418137980 */ /* 0x000ea8000c101900 */
[----:B------:R1:W5:Y:S01]  /*0320*/  LD.E R18, desc[UR36][R24.64+0x4] ;  /* 0x0000042418127980 */ /* 0x000362000c101900 */
[----:B------:R-:W-:Y:S01]  /*0330*/  BSSY.RECONVERGENT B8, `(.L_x_6) ;  /* 0x00000eb000087945 */ /* 0x000fe20003800200 */
[----:B------:R-:W-:Y:S01]  /*0340*/  IMAD.MOV.U32 R0, RZ, RZ, 0x1 ;  /* 0x00000001ff007424 */ /* 0x000fe200078e00ff */
[----:B--2---:R-:W-:-:S13]  /*0350*/  ISETP.GE.AND P0, PT, R19, 0x1, PT ;  /* 0x000000011300780c */ /* 0x004fda0003f06270 */
[----:B-1----:R-:W-:Y:S05]  /*0360*/  @!P0 BRA `(.L_x_7) ;  /* 0x0000000c009c8947 */ /* 0x002fea0003800000 */
[----:B------:R-:W1:Y:S01]  /*0370*/  LDC.64 R28, c[0x0][0x380] ;  /* 0x0000e000ff1c7b82 */ /* 0x000e620000000a00 */
[----:B------:R-:W2:Y:S01]  /*0380*/  LDCU UR4, c[0x0][0x388] ;  /* 0x00007100ff0477ac */ /* 0x000ea20008000800 */
[----:B------:R-:W-:-:S04]  /*0390*/  VIADD R2, R19, 0xffffffff ;  /* 0xffffffff13027836 */ /* 0x000fc80000000000 */
[----:B--2--5:R-:W-:-:S04]  /*03a0*/  IMAD R3, R2, UR4, R18 ;  /* 0x0000000402037c24 */ /* 0x024fc8000f8e0212 */
[----:B-1----:R-:W-:-:S05]  /*03b0*/  IMAD.WIDE R28, R3, 0x10, R28 ;  /* 0x00000010031c7825 */ /* 0x002fca00078e021c */
[----:B------:R-:W2:Y:S01]  /*03c0*/  LDG.E R25, desc[UR36][R28.64] ;  /* 0x000000241c197981 */ /* 0x000ea2000c1e1900 */
[----:B------:R-:W-:Y:S01]  /*03d0*/  BSSY.RECONVERGENT B6, `(.L_x_8) ;  /* 0x0000028000067945 */ /* 0x000fe20003800200 */
[----:B------:R-:W-:Y:S01]  /*03e0*/  IMAD.MOV.U32 R0, RZ, RZ, 0x1 ;  /* 0x00000001ff007424 */ /* 0x000fe200078e00ff */
[----:B--2---:R-:W-:-:S13]  /*03f0*/  ISETP.NE.AND P0, PT, R25, -0x1, PT ;  /* 0xffffffff1900780c */ /* 0x004fda0003f05270 */
[----:B------:R-:W-:Y:S05]  /*0400*/  @!P0 BRA `(.L_x_9) ;  /* 0x0000000000908947 */ /* 0x000fea0003800000 */
[----:B------:R-:W2:Y:S02]  /*0410*/  LDG.E R3, desc[UR36][R28.64+0x4] ;  /* 0x000004241c037981 */ /* 0x000ea4000c1e1900 */
[----:B--2---:R-:W-:-:S13]  /*0420*/  ISETP.NE.AND P0, PT, R3, RZ, PT ;  /* 0x000000ff0300720c */ /* 0x004fda0003f05270 */
[----:B------:R-:W-:Y:S05]  /*0430*/  @P0 BRA `(.L_x_9) ;  /* 0x0000000000840947 */ /* 0x000fea0003800000 */
[----:B------:R-:W-:Y:S01]  /*0440*/  IMAD.MOV.U32 R3, RZ, RZ, 0x1 ;  /* 0x00000001ff037424 */ /* 0x000fe200078e00ff */
[----:B------:R-:W-:Y:S01]  /*0450*/  MOV R9, R22 ;  /* 0x0000001600097202 */ /* 0x000fe20000000f00 */
[----:B------:R-:W-:Y:S01]  /*0460*/  IMAD.MOV.U32 R8, RZ, RZ, R23 ;  /* 0x000000ffff087224 */ /* 0x000fe200078e0017 */
[----:B------:R-:W-:Y:S01]  /*0470*/  MOV R24, 0x10 ;  /* 0x0000001000187802 */ /* 0x000fe20000000f00 */
[----:B------:R-:W-:Y:S01]  /*0480*/  IMAD.MOV.U32 R4, RZ, RZ, 0x8 ;  /* 0x00000008ff047424 */ /* 0x000fe200078e00ff */
[----:B------:R1:W-:Y:S01]  /*0490*/  STG.E desc[UR36][R28.64+0x4], R3 ;  /* 0x000004031c007986 */ /* 0x0003e2000c101924 */
[----:B------:R-:W-:Y:S01]  /*04a0*/  IADD3 R23, P0, PT, R23, 0x4, RZ ;  /* 0x0000000417177810 */ /* 0x000fe20007f1e0ff */
[----:B------:R1:W2:Y:S01]  /*04b0*/  LDC.64 R6, c[0x4][R24] ;  /* 0x0100000018067b82 */ /* 0x0002a20000000a00 */
[----:B------:R-:W-:Y:S01]  /*04c0*/  IMAD.MOV.U32 R5, RZ, RZ, RZ ;  /* 0x000000ffff057224 */ /* 0x000fe200078e00ff */
[----:B------:R1:W-:Y:S02]  /*04d0*/  STG.E desc[UR36][R8.64], R25 ;  /* 0x0000001908007986 */ /* 0x0003e4000c101924 */
[----:B------:R-:W-:-:S08]  /*04e0*/  IMAD.X R22, RZ, RZ, R22, P0 ;  /* 0x000000ffff167224 */ /* 0x000fd000000e0616 */
[----:B------:R-:W-:-:S07]  /*04f0*/  LEPC R20, `(.L_x_10) ;  /* 0x000000001014794e */ /* 0x000fce0000000000 */
[----:B012---:R-:W-:Y:S05]  /*0500*/  CALL.ABS.NOINC R6 ;  /* 0x0000000006007343 */ /* 0x007fea0003c00000 */
.L_x_10:
[----:B------:R-:W-:Y:S01]  /*0510*/  IMAD.MOV.U32 R26, RZ, RZ, R4 ;  /* 0x000000ffff1a7224 */ /* 0x000fe200078e0004 */
[----:B------:R0:W1:Y:S01]  /*0520*/  LDC.64 R6, c[0x4][R24] ;  /* 0x0100000018067b82 */ /* 0x0000620000000a00 */
[----:B------:R-:W-:Y:S02]  /*0530*/  IMAD.MOV.U32 R27, RZ, RZ, R5 ;  /* 0x000000ffff1b7224 */ /* 0x000fe400078e0005 */
[----:B------:R-:W-:Y:S02]  /*0540*/  HFMA2 R4, -RZ, RZ, 0, 1.430511474609375e-06 ;  /* 0x00000018ff047431 */ /* 0x000fe400000001ff */
[----:B------:R-:W-:Y:S01]  /*0550*/  IMAD.MOV.U32 R5, RZ, RZ, RZ ;  /* 0x000000ffff057224 */ /* 0x000fe200078e00ff */
[----:B------:R0:W-:Y:S04]  /*0560*/  ST.E desc[UR36][R26.64], R2 ;  /* 0x000000021a007985 */ /* 0x0001e8000c101924 */
[----:B------:R0:W-:Y:S02]  /*0570*/  ST.E desc[UR36][R26.64+0x4], R18 ;  /* 0x000004121a007985 */ /* 0x0001e4000c101924 */
[----:B------:R-:W-:-:S07]  /*0580*/  LEPC R20, `(.L_x_11) ;  /* 0x000000001014794e */ /* 0x000fce0000000000 */
[----:B01----:R-:W-:Y:S05]  /*0590*/  CALL.ABS.NOINC R6 ;  /* 0x0000000006007343 */ /* 0x003fea0003c00000 */
.L_x_11:
[----:B------:R-:W-:Y:S01]  /*05a0*/  ISETP.NE.U32.AND P0, PT, R16, RZ, PT ;  /* 0x000000ff1000720c */ /* 0x000fe20003f05070 */
[----:B------:R-:W-:Y:S01]  /*05b0*/  ST.E.64 desc[UR36][R4.64+0x8], R26 ;  /* 0x0000081a04007985 */ /* 0x000fe2000c101b24 */
[----:B------:R-:W-:Y:S02]  /*05c0*/  MOV R0, RZ ;  /* 0x000000ff00007202 */ /* 0x000fe40000000f00 */
[----:B------:R-:W-:Y:S01]  /*05d0*/  ISETP.NE.AND.EX P0, PT, R17, RZ, PT, P0 ;  /* 0x000000ff1100720c */ /* 0x000fe20003f05300 */
[----:B------:R-:W-:-:S12]  /*05e0*/  ST.E desc[UR36][R4.64], R25 ;  /* 0x0000001904007985 */ /* 0x000fd8000c101924 */
[----:B------:R-:W-:Y:S01]  /*05f0*/  @!P0 IMAD.MOV.U32 R16, RZ, RZ, R4 ;  /* 0x000000ffff108224 */ /* 0x000fe200078e0004 */
[----:B------:R-:W-:Y:S01]  /*0600*/  @!P0 ST.E.64 desc[UR36][R4.64+0x10], RZ ;  /* 0x000010ff04008985 */ /* 0x000fe2000c101b24 */
[----:B------:R-:W-:-:S05]  /*0610*/  @!P0 IMAD.MOV.U32 R17, RZ, RZ, R5 ;  /* 0x000000ffff118224 */ /* 0x000fca00078e0005 */
[----:B------:R0:W-:Y:S02]  /*0620*/  @P0 ST.E.64 desc[UR36][R4.64+0x10], R16 ;  /* 0x0000101004000985 */ /* 0x0001e4000c101b24 */
[----:B0-----:R-:W-:Y:S02]  /*0630*/  @P0 IMAD.MOV.U32 R16, RZ, RZ, R4 ;  /* 0x000000ffff100224 */ /* 0x001fe400078e0004 */
[----:B------:R-:W-:-:S07]  /*0640*/  @P0 IMAD.MOV.U32 R17, RZ, RZ, R5 ;  /* 0x000000ffff110224 */ /* 0x000fce00078e0005 */
.L_x_9:
[----:B------:R-:W-:Y:S05]  /*0650*/  BSYNC.RECONVERGENT B6 ;  /* 0x0000000000067941 */ /* 0x000fea0003800200 */
.L_x_8:
[----:B------:R-:W-:Y:S01]  /*0660*/  ISETP.GE.AND P0, PT, R18, 0x1, PT ;  /* 0x000000011200780c */ /* 0x000fe20003f06270 */
[----:B------:R-:W-:-:S12]  /*0670*/  BSSY.RECONVERGENT B7, `(.L_x_12) ;  /* 0x000005a000077945 */ /* 0x000fd80003800200 */
[----:B------:R-:W-:Y:S05]  /*0680*/  @!P0 BRA `(.L_x_13) ;  /* 0x0000000400608947 */ /* 0x000fea0003800000 */
[----:B------:R-:W2:Y:S01]  /*0690*/  LDG.E R26, desc[UR36][R28.64+-0x10] ;  /* 0xfffff0241c1a7981 */ /* 0x000ea2000c1e1900 */
[----:B------:R-:W-:Y:S01]  /*06a0*/  BSSY.RECONVERGENT B6, `(.L_x_14) ;  /* 0x0000028000067945 */ /* 0x000fe20003800200 */
[----:B------:R-:W-:Y:S01]  /*06b0*/  VIADD R24, R18, 0xffffffff ;  /* 0xffffffff12187836 */ /* 0x000fe20000000000 */
[----:B--2---:R-:W-:-:S13]  /*06c0*/  ISETP.NE.AND P0, PT, R26, -0x1, PT ;  /* 0xffffffff1a00780c */ /* 0x004fda0003f05270 */
[----:B------:R-:W-:Y:S05]  /*06d0*/  @!P0 BRA `(.L_x_15) ;  /* 0x0000000000908947 */ /* 0x000fea0003800000 */
[----:B------:R-:W2:Y:S02]  /*06e0*/  LDG.E R3, desc[UR36][R28.64+-0xc] ;  /* 0xfffff4241c037981 */ /* 0x000ea4000c1e1900 */
[----:B--2---:R-:W-:-:S13]  /*06f0*/  ISETP.NE.AND P0, PT, R3, RZ, PT ;  /* 0x000000ff0300720c */ /* 0x004fda0003f05270 */
[----:B------:R-:W-:Y:S05]  /*0700*/  @P0 BRA `(.L_x_15) ;  /* 0x0000000000840947 */ /* 0x000fea0003800000 */
[----:B------:R-:W-:Y:S01]  /*0710*/  IMAD.MOV.U32 R3, RZ, RZ, 0x1 ;  /* 0x00000001ff037424 */ /* 0x000fe200078e00ff */
[----:B------:R-:W-:Y:S01]  /*0720*/  MOV R25, 0x10 ;  /* 0x0000001000197802 */ /* 0x000fe20000000f00 */
[----:B------:R-:W-:Y:S01]  /*0730*/  IMAD.MOV.U32 R8, RZ, RZ, R23 ;  /* 0x000000ffff087224 */ /* 0x000fe200078e0017 */
[----:B------:R-:W-:Y:S01]  /*0740*/  IADD3 R23, P0, PT, R23, 0x4, RZ ;  /* 0x0000000417177810 */ /* 0x000fe20007f1e0ff */
[--C-:B------:R-:W-:Y:S01]  /*0750*/  IMAD.MOV.U32 R9, RZ, RZ, R22.reuse ;  /* 0x000000ffff097224 */ /* 0x100fe200078e0016 */
[----:B------:R1:W-:Y:S01]  /*0760*/  STG.E desc[UR36][R28.64+-0xc], R3 ;  /* 0xfffff4031c007986 */ /* 0x0003e2000c101924 */
[----:B------:R1:W2:Y:S01]  /*0770*/  LDC.64 R6, c[0x4][R25] ;  /* 0x0100000019067b82 */ /* 0x0002a20000000a00 */
[----:B------:R-:W-:Y:S02]  /*0780*/  HFMA2 R5, -RZ, RZ, 0, 0 ;  /* 0x00000000ff057431 */ /* 0x000fe400000001ff */
[----:B------:R-:W-:Y:S01]  /*0790*/  IMAD.MOV.U32 R4, RZ, RZ, 0x8 ;  /* 0x00000008ff047424 */ /* 0x000fe200078e00ff */
[----:B------:R1:W-:Y:S01]  /*07a0*/  STG.E desc[UR36][R8.64], R26 ;  /* 0x0000001a08007986 */ /* 0x0003e2000c101924 */
[----:B------:R-:W-:-:S07]  /*07b0*/  IMAD.X R22, RZ, RZ, R22, P0 ;  /* 0x000000ffff167224 */ /* 0x000fce00000e0616 */
[----:B------:R-:W-:-:S07]  /*07c0*/  LEPC R20, `(.L_x_16) ;  /* 0x000000001014794e */ /* 0x000fce0000000000 */
[----:B012---:R-:W-:Y:S05]  /*07d0*/  CALL.ABS.NOINC R6 ;  /* 0x0000000006007343 */ /* 0x007fea0003c00000 */
.L_x_16:
[----:B------:R-:W-:Y:S01]  /*07e0*/  IMAD.MOV.U32 R30, RZ, RZ, R4 ;  /* 0x000000ffff1e7224 */ /* 0x000fe200078e0004 */
[----:B------:R0:W1:Y:S01]  /*07f0*/  LDC.64 R6, c[0x4][R25] ;  /* 0x0100000019067b82 */ /* 0x0000620000000a00 */
[----:B------:R-:W-:Y:S02]  /*0800*/  IMAD.MOV.U32 R31, RZ, RZ, R5 ;  /* 0x000000ffff1f7224 */ /* 0x000fe400078e0005 */
[----:B------:R-:W-:Y:S02]  /*0810*/  IMAD.MOV.U32 R4, RZ, RZ, 0x18 ;  /* 0x00000018ff047424 */ /* 0x000fe400078e00ff */
[----:B------:R-:W-:Y:S01]  /*0820*/  IMAD.MOV.U32 R5, RZ, RZ, RZ ;  /* 0x000000ffff057224 */ /* 0x000fe200078e00ff */
[----:B------:R0:W-:Y:S04]  /*0830*/  ST.E desc[UR36][R30.64], R2 ;  /* 0x000000021e007985 */ /* 0x0001e8000c101924 */
[----:B------:R0:W-:Y:S02]  /*0840*/  ST.E desc[UR36][R30.64+0x4], R24 ;  /* 0x000004181e007985 */ /* 0x0001e4000c101924 */
[----:B------:R-:W-:-:S07]  /*0850*/  LEPC R20, `(.L_x_17) ;  /* 0x000000001014794e */ /* 0x000fce0000000000 */
[----:B01----:R-:W-:Y:S05]  /*0860*/  CALL.ABS.NOINC R6 ;  /* 0x0000000006007343 */ /* 0x003fea0003c00000 */
.L_x_17:
[----:B------:R-:W-:Y:S01]  /*0870*/  ISETP.NE.U32.AND P0, PT, R16, RZ, PT ;  /* 0x000000ff1000720c */ /* 0x000fe20003f05070 */
[----:B------:R-:W-:Y:S01]  /*0880*/  ST.E.64 desc[UR36][R4.64+0x8], R30 ;  /* 0x0000081e04007985 */ /* 0x000fe2000c101b24 */
[----:B------:R-:W-:Y:S02]  /*0890*/  IMAD.MOV.U32 R0, RZ, RZ, RZ ;  /* 0x000000ffff007224 */ /* 0x000fe400078e00ff */
[----:B------:R-:W-:Y:S01]  /*08a0*/  ISETP.NE.AND.EX P0, PT, R17, RZ, PT, P0 ;  /* 0x000000ff1100720c */ /* 0x000fe20003f05300 */
[----:B------:R-:W-:-:S12]  /*08b0*/  ST.E desc[UR36][R4.64], R26 ;  /* 0x0000001a04007985 */ /* 0x000fd8000c101924 */
[----:B------:R-:W-:Y:S01]  /*08c0*/  @!P0 MOV R16, R4 ;  /* 0x0000000400108202 */ /* 0x000fe20000000f00 */
[--C-:B------:R-:W-:Y:S01]  /*08d0*/  @!P0 IMAD.MOV.U32 R17, RZ, RZ, R5.reuse ;  /* 0x000000ffff118224 */ /* 0x100fe200078e0005 */
[----:B------:R-:W-:Y:S04]  /*08e0*/  @!P0 ST.E.64 desc[UR36][R4.64+0x10], RZ ;  /* 0x000010ff04008985 */ /* 0x000fe8000c101b24 */
[----:B------:R0:W-:Y:S02]  /*08f0*/  @P0 ST.E.64 desc[UR36][R4.64+0x10], R16 ;  /* 0x0000101004000985 */ /* 0x0001e4000c101b24 */
[----:B0-----:R-:W-:Y:S02]  /*0900*/  @P0 IMAD.MOV.U32 R16, RZ, RZ, R4 ;  /* 0x000000ffff100224 */ /* 0x001fe400078e0004 */
[----:B------:R-:W-:-:S07]  /*0910*/  @P0 IMAD.MOV.U32 R17, RZ, RZ, R5 ;  /* 0x000000ffff110224 */ /* 0x000fce00078e0005 */
.L_x_15:
[----:B------:R-:W-:Y:S05]  /*0920*/  BSYNC.RECONVERGENT B6 ;  /* 0x0000000000067941 */ /* 0x000fea0003800200 */
.L_x_14:
[----:B------:R-:W1:Y:S01]  /*0930*/  LDCU UR6, c[0x0][0x388] ;  /* 0x00007100ff0677ac */ /* 0x000e620008000800 */
[----:B------:R-:W2:Y:S01]  /*0940*/  LDCU.64 UR4, c[0x0][0x380] ;  /* 0x00007000ff0477ac */ /* 0x000ea20008000a00 */
[----:B-1----:R-:W-:-:S05]  /*0950*/  IMAD R3, R19, UR6, RZ ;  /* 0x0000000613037c24 */ /* 0x002fca000f8e02ff */
[----:B------:R-:W-:-:S04]  /*0960*/  IADD3 R4, P0, PT, R18, R3, RZ ;  /* 0x0000000312047210 */ /* 0x000fc80007f1e0ff */
[----:B------:R-:W-:Y:S02]  /*0970*/  LEA.HI.X.SX32 R3, R3, RZ, 0x1, P0 ;  /* 0x000000ff03037211 */ /* 0x000fe400000f0eff */
[----:B--2---:R-:W-:-:S04]  /*0980*/  LEA R8, P0, R4, UR4, 0x4 ;  /* 0x0000000404087c11 */ /* 0x004fc8000f8020ff */
[----:B------:R-:W-:-:S05]  /*0990*/  LEA.HI.X R9, R4, UR5, R3, 0x4, P0 ;  /* 0x0000000504097c11 */ /* 0x000fca00080f2403 */
[----:B------:R-:W2:Y:S02]  /*09a0*/  LDG.E R25, desc[UR36][R8.64+-0x10] ;  /* 0xfffff02408197981 */ /* 0x000ea4000c1e1900 */
[----:B--2---:R-:W-:-:S13]  /*09b0*/  ISETP.NE.AND P0, PT, R25, -0x1, PT ;  /* 0xffffffff1900780c */ /* 0x004fda0003f05270 */
[----:B------:R-:W-:Y:S05]  /*09c0*/  @!P0 BRA `(.L_x_13) ;  /* 0x0000000000908947 */ /* 0x000fea0003800000 */
[----:B------:R-:W2:Y:S02]  /*09d0*/  LDG.E R3, desc[UR36][R8.64+-0xc] ;  /* 0xfffff42408037981 */ /* 0x000ea4000c1e1900 */
[----:B--2---:R-:W-:-:S13]  /*09e0*/  ISETP.NE.AND P0, PT, R3, RZ, PT ;  /* 0x000000ff0300720c */ /* 0x004fda0003f05270 */
[----:B------:R-:W-:Y:S05]  /*09f0*/  @P0 BRA `(.L_x_13) ;  /* 0x0000000000840947 */ /* 0x000fea0003800000 */
[----:B------:R-:W-:Y:S01]  /*0a00*/  IMAD.MOV.U32 R3, RZ, RZ, 0x1 ;  /* 0x00000001ff037424 */ /* 0x000fe200078e00ff */
[----:B------:R-:W-:Y:S01]  /*0a10*/  MOV R10, R23 ;  /* 0x00000017000a7202 */ /* 0x000fe20000000f00 */
[--C-:B------:R-:W-:Y:S01]  /*0a20*/  IMAD.MOV.U32 R11, RZ, RZ, R22.reuse ;  /* 0x000000ffff0b7224 */ /* 0x100fe200078e0016 */
        /* <DEDUP_REMOVED lines=10> */
.L_x_18:
[----:B------:R-:W-:Y:S01]  /*0ad0*/  IMAD.MOV.U32 R30, RZ, RZ, R4 ;  /* 0x000000ffff1e7224 */ /* 0x000fe200078e0004 */
[----:B------:R-:W-:Y:S01]  /*0ae0*/  MOV R31, R5 ;  /* 0x00000005001f7202 */ /* 0x000fe20000000f00 */
[----:B------:R-:W0:Y:S01]  /*0af0*/  LDC.64 R26, c[0x4][R26] ;  /* 0x010000001a1a7b82 */ /* 0x000e220000000a00 */
[----:B------:R-:W-:Y:S02]  /*0b00*/  IMAD.MOV.U32 R4, RZ, RZ, 0x18 ;  /* 0x00000018ff047424 */ /* 0x000fe400078e00ff */
[----:B------:R-:W-:Y:S01]  /*0b10*/  IMAD.MOV.U32 R5, RZ, RZ, RZ ;  /* 0x000000ffff057224 */ /* 0x000fe200078e00ff */
[----:B------:R1:W-:Y:S04]  /*0b20*/  ST.E desc[UR36][R30.64+0x4], R24 ;  /* 0x000004181e007985 */ /* 0x0003e8000c101924 */
[----:B------:R1:W-:Y:S02]  /*0b30*/  ST.E desc[UR36][R30.64], R19 ;  /* 0x000000131e007985 */ /* 0x0003e4000c101924 */
[----:B------:R-:W-:-:S07]  /*0b40*/  LEPC R20, `(.L_x_19) ;  /* 0x000000001014794e */ /* 0x000fce0000000000 */
[----:B01----:R-:W-:Y:S05]  /*0b50*/  CALL.ABS.NOINC R26 ;  /* 0x000000001a007343 */ /* 0x003fea0003c00000 */
.L_x_19:
[----:B------:R-:W-:Y:S01]  /*0b60*/  ISETP.NE.U32.AND P0, PT, R16, RZ, PT ;  /* 0x000000ff1000720c */ /* 0x000fe20003f05070 */
[----:B------:R-:W-:Y:S01]  /*0b70*/  ST.E.64 desc[UR36][R4.64+0x8], R30 ;  /* 0x0000081e04007985 */ /* 0x000fe2000c101b24 */
[----:B------:R-:W-:Y:S02]  /*0b80*/  IMAD.MOV.U32 R0, RZ, RZ, RZ ;  /* 0x000000ffff007224 */ /* 0x000fe400078e00ff */
[----:B------:R-:W-:Y:S01]  /*0b90*/  ISETP.NE.AND.EX P0, PT, R17, RZ, PT, P0 ;  /* 0x000000ff1100720c */ /* 0x000fe20003f05300 */
[----:B------:R-:W-:-:S12]  /*0ba0*/  ST.E desc[UR36][R4.64], R25 ;  /* 0x0000001904007985 */ /* 0x000fd8000c101924 */
[----:B------:R-:W-:Y:S01]  /*0bb0*/  @!P0 IMAD.MOV.U32 R16, RZ, RZ, R4 ;  /* 0x000000ffff108224 */ /* 0x000fe200078e0004 */
[----:B------:R-:W-:Y:S01]  /*0bc0*/  @!P0 ST.E.64 desc[UR36][R4.64+0x10], RZ ;  /* 0x000010ff04008985 */ /* 0x000fe2000c101b24 */
[----:B------:R-:W-:-:S05]  /*0bd0*/  @!P0 IMAD.MOV.U32 R17, RZ, RZ, R5 ;  /* 0x000000ffff118224 */ /* 0x000fca00078e0005 */
[----:B------:R0:W-:Y:S02]  /*0be0*/  @P0 ST.E.64 desc[UR36][R4.64+0x10], R16 ;  /* 0x0000101004000985 */ /* 0x0001e4000c101b24 */
[----:B0-----:R-:W-:Y:S01]  /*0bf0*/  @P0 IMAD.MOV.U32 R16, RZ, RZ, R4 ;  /* 0x000000ffff100224 */ /* 0x001fe200078e0004 */
[----:B------:R-:W-:-:S07]  /*0c00*/  @P0 MOV R17, R5 ;  /* 0x0000000500110202 */ /* 0x000fce0000000f00 */
.L_x_13:
[----:B------:R-:W-:Y:S05]  /*0c10*/  BSYNC.RECONVERGENT B7 ;  /* 0x0000000000077941 */ /* 0x000fea0003800200 */
.L_x_12:
[----:B------:R-:W1:Y:S01]  /*0c20*/  LDCU UR4, c[0x0][0x388] ;  /* 0x00007100ff0477ac */ /* 0x000e620008000800 */
[----:B------:R-:W-:-:S05]  /*0c30*/  VIADD R24, R18, 0x1 ;  /* 0x0000000112187836 */ /* 0x000fca0000000000 */
[----:B-1----:R-:W-:-:S13]  /*0c40*/  ISETP.GE.AND P0, PT, R24, UR4, PT ;  /* 0x0000000418007c0c */ /* 0x002fda000bf06270 */
[----:B------:R-:W-:Y:S05]  /*0c50*/  @P0 BRA `(.L_x_7) ;  /* 0x0000000400600947 */ /* 0x000fea0003800000 */
[----:B------:R-:W2:Y:S01]  /*0c60*/  LDG.E R25, desc[UR36][R28.64+0x10] ;  /* 0x000010241c197981 */ /* 0x000ea2000c1e1900 */
[----:B------:R-:W-:Y:S01]  /*0c70*/  BSSY.RECONVERGENT B6, `(.L_x_20) ;  /* 0x0000027000067945 */ /* 0x000fe20003800200 */
        /* <DEDUP_REMOVED lines=12> */
[----:B------:R-:W-:Y:S02]  /*0d40*/  HFMA2 R4, -RZ, RZ, 0, 4.76837158203125e-07 ;  /* 0x00000008ff047431 */ /* 0x000fe400000001ff */
[----:B------:R-:W-:Y:S01]  /*0d50*/  IMAD.MOV.U32 R5, RZ, RZ, RZ ;  /* 0x000000ffff057224 */ /* 0x000fe200078e00ff */
[----:B------:R1:W-:Y:S01]  /*0d60*/  STG.E desc[UR36][R8.64], R25 ;  /* 0x0000001908007986 */ /* 0x0003e2000c101924 */
[----:B------:R-:W-:-:S07]  /*0d70*/  IMAD.X R22, RZ, RZ, R22, P0 ;  /* 0x000000ffff167224 */ /* 0x000fce00000e0616 */
[----:B------:R-:W-:-:S07]  /*0d80*/  LEPC R20, `(.L_x_22) ;  /* 0x000000001014794e */ /* 0x000fce0000000000 */
[----:B012---:R-:W-:Y:S05]  /*0d90*/  CALL.ABS.NOINC R6 ;  /* 0x0000000006007343 */ /* 0x007fea0003c00000 */
.L_x_22:
[----:B------:R-:W-:Y:S01]  /*0da0*/  IMAD.MOV.U32 R28, RZ, RZ, R4 ;  /* 0x000000ffff1c7224 */ /* 0x000fe200078e0004 */
[----:B------:R-:W0:Y:S01]  /*0db0*/  LDC.64 R26, c[0x4][R26] ;  /* 0x010000001a1a7b82 */ /* 0x000e220000000a00 */
[----:B------:R-:W-:Y:S02]  /*0dc0*/  IMAD.MOV.U32 R29, RZ, RZ, R5 ;  /* 0x000000ffff1d7224 */ /* 0x000fe400078e0005 */
[----:B------:R-:W-:Y:S02]  /*0dd0*/  HFMA2 R5, -RZ, RZ, 0, 0 ;  /* 0x00000000ff057431 */ /* 0x000fe400000001ff */
[----:B------:R-:W-:Y:S01]  /*0de0*/  IMAD.MOV.U32 R4, RZ, RZ, 0x18 ;  /* 0x00000018ff047424 */ /* 0x000fe200078e00ff */
[----:B------:R1:W-:Y:S04]  /*0df0*/  ST.E desc[UR36][R28.64], R2 ;  /* 0x000000021c007985 */ /* 0x0003e8000c101924 */
[----:B------:R1:W-:Y:S02]  /*0e00*/  ST.E desc[UR36][R28.64+0x4], R24 ;  /* 0x000004181c007985 */ /* 0x0003e4000c101924 */
[----:B------:R-:W-:-:S07]  /*0e10*/  LEPC R20, `(.L_x_23) ;  /* 0x000000001014794e */ /* 0x000fce0000000000 */
[----:B01----:R-:W-:Y:S05]  /*0e20*/  CALL.ABS.NOINC R26 ;  /* 0x000000001a007343 */ /* 0x003fea0003c00000 */
.L_x_23:
        /* <DEDUP_REMOVED lines=11> */
.L_x_21:
[----:B------:R-:W-:Y:S05]  /*0ee0*/  BSYNC.RECONVERGENT B6 ;  /* 0x0000000000067941 */ /* 0x000fea0003800200 */
.L_x_20:
[----:B------:R-:W1:Y:S01]  /*0ef0*/  LDCU UR4, c[0x0][0x388] ;  /* 0x00007100ff0477ac */ /* 0x000e620008000800 */
[----:B------:R-:W-:Y:S01]  /*0f00*/  SHF.R.S32.HI R2, RZ, 0x1f, R18 ;  /* 0x0000001fff027819 */ /* 0x000fe20000011412 */
[----:B------:R-:W2:Y:S01]  /*0f10*/  LDCU.64 UR6, c[0x0][0x380] ;  /* 0x00007000ff0677ac */ /* 0x000ea20008000a00 */
[----:B-1----:R-:W-:-:S05]  /*0f20*/  IMAD R3, R19, UR4, RZ ;  /* 0x0000000413037c24 */ /* 0x002fca000f8e02ff */
[----:B------:R-:W-:-:S04]  /*0f30*/  IADD3 R5, P0, PT, R18, R3, RZ ;  /* 0x0000000312057210 */ /* 0x000fc80007f1e0ff */
[----:B------:R-:W-:Y:S02]  /*0f40*/  LEA.HI.X.SX32 R2, R3, R2, 0x1, P0 ;  /* 0x0000000203027211 */ /* 0x000fe400000f0eff */
        /* <DEDUP_REMOVED lines=8> */
[----:B------:R-:W-:Y:S01]  /*0fd0*/  MOV R3, 0x1 ;  /* 0x0000000100037802 */ /* 0x000fe20000000f00 */
[----:B------:R-:W-:Y:S01]  /*0fe0*/  IMAD.MOV.U32 R10, RZ, RZ, R23 ;  /* 0x000000ffff0a7224 */ /* 0x000fe200078e0017 */
[----:B------:R-:W-:Y:S01]  /*0ff0*/  MOV R2, 0x10 ;  /* 0x0000001000027802 */ /* 0x000fe20000000f00 */
[----:B------:R-:W-:Y:S01]  /*1000*/  IMAD.MOV.U32 R11, RZ, RZ, R22 ;  /* 0x000000ffff0b7224 */ /* 0x000fe200078e0016 */
[----:B------:R-:W-:Y:S01]  /*1010*/  IADD3 R23, P0, PT, R23, 0x4, RZ ;  /* 0x0000000417177810 */ /* 0x000fe20007f1e0ff */
[----:B------:R1:W-:Y:S01]  /*1020*/  STG.E desc[UR36][R8.64+0x14], R3 ;  /* 0x0000140308007986 */ /* 0x0003e2000c101924 */
[----:B------:R1:W2:Y:S01]  /*1030*/  LDC.64 R6, c[0x4][R2] ;  /* 0x0100000002067b82 */ /* 0x0002a20000000a00 */
[----:B------:R-:W-:Y:S02]  /*1040*/  IMAD.MOV.U32 R4, RZ, RZ, 0x8 ;  /* 0x00000008ff047424 */ /* 0x000fe400078e00ff */
[----:B------:R1:W-:Y:S01]  /*1050*/  STG.E desc[UR36][R10.64], R25 ;  /* 0x000000190a007986 */ /* 0x0003e2000c101924 */
[----:B------:R-:W-:-:S02]  /*1060*/  IMAD.MOV.U32 R5, RZ, RZ, RZ ;  /* 0x000000ffff057224 */ /* 0x000fc400078e00ff */
[----:B------:R-:W-:-:S07]  /*1070*/  IMAD.X R22, RZ, RZ, R22, P0 ;  /* 0x000000ffff167224 */ /* 0x000fce00000e0616 */
[----:B------:R-:W-:-:S07]  /*1080*/  LEPC R20, `(.L_x_24) ;  /* 0x000000001014794e */ /* 0x000fce0000000000 */
[----:B012---:R-:W-:Y:S05]  /*1090*/  CALL.ABS.NOINC R6 ;  /* 0x0000000006007343 */ /* 0x007fea0003c00000 */
.L_x_24:
[----:B------:R-:W-:Y:S01]  /*10a0*/  MOV R26, R4 ;  /* 0x00000004001a7202 */ /* 0x000fe20000000f00 */
[----:B------:R-:W-:Y:S01]  /*10b0*/  IMAD.MOV.U32 R27, RZ, RZ, R5 ;  /* 0x000000ffff1b7224 */ /* 0x000fe200078e0005 */
[----:B------:R-:W0:Y:S01]  /*10c0*/  LDC.64 R2, c[0x4][R2] ;  /* 0x0100000002027b82 */ /* 0x000e220000000a00 */
[----:B------:R-:W-:Y:S02]  /*10d0*/  IMAD.MOV.U32 R4, RZ, RZ, 0x18 ;  /* 0x00000018ff047424 */ /* 0x000fe400078e00ff */
[----:B------:R-:W-:Y:S01]  /*10e0*/  IMAD.MOV.U32 R5, RZ, RZ, RZ ;  /* 0x000000ffff057224 */ /* 0x000fe200078e00ff */
[----:B------:R1:W-:Y:S04]  /*10f0*/  ST.E desc[UR36][R26.64+0x4], R24 ;  /* 0x000004181a007985 */ /* 0x0003e8000c101924 */
[----:B------:R1:W-:Y:S02]  /*1100*/  ST.E desc[UR36][R26.64], R19 ;  /* 0x000000131a007985 */ /* 0x0003e4000c101924 */
[----:B------:R-:W-:-:S07]  /*1110*/  LEPC R20, `(.L_x_25) ;  /* 0x000000001014794e */ /* 0x000fce0000000000 */
[----:B01----:R-:W-:Y:S05]  /*1120*/  CALL.ABS.NOINC R2 ;  /* 0x0000000002007343 */ /* 0x003fea0003c00000 */
.L_x_25:
        /* <DEDUP_REMOVED lines=9> */
[----:B0-----:R-:W-:Y:S01]  /*11c0*/  @P0 MOV R16, R4 ;  /* 0x0000000400100202 */ /* 0x001fe20000000f00 */
[----:B------:R-:W-:-:S07]  /*11d0*/  @P0 IMAD.MOV.U32 R17, RZ, RZ, R5 ;  /* 0x000000ffff110224 */ /* 0x000fce00078e0005 */
.L_x_7:
[----:B------:R-:W-:Y:S05]  /*11e0*/  BSYNC.RECONVERGENT B8 ;  /* 0x0000000000087941 */ /* 0x000fea0003800200 */
.L_x_6:
[----:B------:R-:W1:Y:S01]  /*11f0*/  LDC R3, c[0x0][0x388] ;  /* 0x0000e200ff037b82 */ /* 0x000e620000000800 */
[----:B------:R-:W-:-:S05]  /*1200*/  VIADD R24, R19, 0x1 ;  /* 0x0000000113187836 */ /* 0x000fca0000000000 */
[----:B-1----:R-:W-:-:S13]  /*1210*/  ISETP.GE.AND P0, PT, R24, R3, PT ;  /* 0x000000031800720c */ /* 0x002fda0003f06270 */
[----:B------:R-:W-:Y:S05]  /*1220*/  @P0 BRA `(.L_x_26) ;  /* 0x0000000c008c0947 */ /* 0x000fea0003800000 */
[----:B------:R-:W1:Y:S01]  /*1230*/  LDC.64 R28, c[0x0][0x380] ;  /* 0x0000e000ff1c7b82 */ /* 0x000e620000000a00 */
[----:B-----5:R-:W-:-:S04]  /*1240*/  IMAD R3, R24, R3, R18 ;  /* 0x0000000318037224 */ /* 0x020fc800078e0212 */
[----:B-1----:R-:W-:-:S05]  /*1250*/  IMAD.WIDE R28, R3, 0x10, R28 ;  /* 0x00000010031c7825 */ /* 0x002fca00078e021c */
        /* <DEDUP_REMOVED lines=20> */
.L_x_29:
[----:B------:R-:W-:Y:S01]  /*13a0*/  IMAD.MOV.U32 R26, RZ, RZ, R4 ;  /* 0x000000ffff1a7224 */ /* 0x000fe200078e0004 */
[----:B------:R-:W0:Y:S01]  /*13b0*/  LDC.64 R2, c[0x4][R2] ;  /* 0x0100000002027b82 */ /* 0x000e220000000a00 */
[----:B------:R-:W-:Y:S02]  /*13c0*/  IMAD.MOV.U32 R27, RZ, RZ, R5 ;  /* 0x000000ffff1b7224 */ /* 0x000fe400078e0005 */
[----:B------:R-:W-:Y:S02]  /*13d0*/  HFMA2 R4, -RZ, RZ, 0, 1.430511474609375e-06 ;  /* 0x00000018ff047431 */ /* 0x000fe400000001ff */
[----:B------:R-:W-:Y:S01]  /*13e0*/  IMAD.MOV.U32 R5, RZ, RZ, RZ ;  /* 0x000000ffff057224 */ /* 0x000fe200078e00ff */
[----:B------:R1:W-:Y:S04]  /*13f0*/  ST.E desc[UR36][R26.64], R24 ;  /* 0x000000181a007985 */ /* 0x0003e8000c101924 */
[----:B------:R1:W-:Y:S02]  /*1400*/  ST.E desc[UR36][R26.64+0x4], R18 ;  /* 0x000004121a007985 */ /* 0x0003e4000c101924 */
[----:B------:R-:W-:-:S07]  /*1410*/  LEPC R20, `(.L_x_30) ;  /* 0x000000001014794e */ /* 0x000fce0000000000 */
[----:B01----:R-:W-:Y:S05]  /*1420*/  CALL.ABS.NOINC R2 ;  /* 0x0000000002007343 */ /* 0x003fea0003c00000 */
.L_x_30:
        /* <DEDUP_REMOVED lines=11> */
.L_x_28:
[----:B------:R-:W-:Y:S05]  /*14e0*/  BSYNC.RECONVERGENT B6 ;  /* 0x0000000000067941 */ /* 0x000fea0003800200 */
.L_x_27:
[----:B------:R-:W-:Y:S01]  /*14f0*/  ISETP.GE.AND P0, PT, R18, 0x1, PT ;  /* 0x000000011200780c */ /* 0x000fe20003f06270 */
[----:B------:R-:W-:-:S12]  /*1500*/  BSSY.RECONVERGENT B7, `(.L_x_31) ;  /* 0x000005a000077945 */ /* 0x000fd80003800200 */
[----:B------:R-:W-:Y:S05]  /*1510*/  @!P0 BRA `(.L_x_32) ;  /* 0x0000000400608947 */ /* 0x000fea0003800000 */
[----:B------:R-:W1:Y:S01]  /*1520*/  LDCU UR4, c[0x0][0x388] ;  /* 0x00007100ff0477ac */ /* 0x000e620008000800 */
[----:B------:R-:W2:Y:S01]  /*1530*/  LDCU.64 UR6, c[0x0][0x380] ;  /* 0x00007000ff0677ac */ /* 0x000ea20008000a00 */
[----:B-1----:R-:W-:-:S05]  /*1540*/  IMAD R3, R19, UR4, RZ ;  /* 0x0000000413037c24 */ /* 0x002fca000f8e02ff */
[----:B------:R-:W-:-:S04]  /*1550*/  IADD3 R2, P0, PT, R18, R3, RZ ;  /* 0x0000000312027210 */ /* 0x000fc80007f1e0ff */
[----:B------:R-:W-:Y:S02]  /*1560*/  LEA.HI.X.SX32 R3, R3, RZ, 0x1, P0 ;  /* 0x000000ff03037211 */ /* 0x000fe400000f0eff */
[----:B--2---:R-:W-:-:S04]  /*1570*/  LEA R8, P0, R2, UR6, 0x4 ;  /* 0x0000000602087c11 */ /* 0x004fc8000f8020ff */
[----:B------:R-:W-:-:S05]  /*1580*/  LEA.HI.X R9, R2, UR7, R3, 0x4, P0 ;  /* 0x0000000702097c11 */ /* 0x000fca00080f2403 */
        /* <DEDUP_REMOVED lines=21> */
.L_x_35:
[----:B------:R-:W-:Y:S01]  /*16e0*/  IMAD.MOV.U32 R30, RZ, RZ, R4 ;  /* 0x000000ffff1e7224 */ /* 0x000fe200078e0004 */
[----:B------:R-:W0:Y:S01]  /*16f0*/  LDC.64 R26, c[0x4][R26] ;  /* 0x010000001a1a7b82 */ /* 0x000e220000000a00 */
[----:B------:R-:W-:Y:S02]  /*1700*/  IMAD.MOV.U32 R31, RZ, RZ, R5 ;  /* 0x000000ffff1f7224 */ /* 0x000fe400078e0005 */
[----:B------:R-:W-:Y:S02]  /*1710*/  IMAD.MOV.U32 R4, RZ, RZ, 0x18 ;  /* 0x00000018ff047424 */ /* 0x000fe400078e00ff */
[----:B------:R-:W-:Y:S01]  /*1720*/  IMAD.MOV.U32 R5, RZ, RZ, RZ ;  /* 0x000000ffff057224 */ /* 0x000fe200078e00ff */
[----:B------:R1:W-:Y:S04]  /*1730*/  ST.E desc[UR36][R30.64], R19 ;  /* 0x000000131e007985 */ /* 0x0003e8000c101924 */
[----:B------:R1:W-:Y:S02]  /*1740*/  ST.E desc[UR36][R30.64+0x4], R2 ;  /* 0x000004021e007985 */ /* 0x0003e4000c101924 */
[----:B------:R-:W-:-:S07]  /*1750*/  LEPC R20, `(.L_x_36) ;  /* 0x000000001014794e */ /* 0x000fce0000000000 */
[----:B01----:R-:W-:Y:S05]  /*1760*/  CALL.ABS.NOINC R26 ;  /* 0x000000001a007343 */ /* 0x003fea0003c00000 */
.L_x_36:
        /* <DEDUP_REMOVED lines=11> */
.L_x_34:
[----:B------:R-:W-:Y:S05]  /*1820*/  BSYNC.RECONVERGENT B6 ;  /* 0x0000000000067941 */ /* 0x000fea0003800200 */
.L_x_33:
        /* <DEDUP_REMOVED lines=19> */
.L_x_37:
        /* <DEDUP_REMOVED lines=9> */
.L_x_38:
        /* <DEDUP_REMOVED lines=11> */
.L_x_32:
[----:B------:R-:W-:Y:S05]  /*1aa0*/  BSYNC.RECONVERGENT B7 ;  /* 0x0000000000077941 */ /* 0x000fea0003800200 */
.L_x_31:
[----:B------:R-:W1:Y:S01]  /*1ab0*/  LDC R3, c[0x0][0x388] ;  /* 0x0000e200ff037b82 */ /* 0x000e620000000800 */
[----:B------:R-:W-:-:S05]  /*1ac0*/  VIADD R2, R18, 0x1 ;  /* 0x0000000112027836 */ /* 0x000fca0000000000 */
[----:B-1----:R-:W-:-:S13]  /*1ad0*/  ISETP.GE.AND P0, PT, R2, R3, PT ;  /* 0x000000030200720c */ /* 0x002fda0003f06270 */
[----:B------:R-:W-:Y:S05]  /*1ae0*/  @P0 BRA `(.L_x_26) ;  /* 0x00000004005c0947 */ /* 0x000fea0003800000 */
[----:B------:R-:W1:Y:S01]  /*1af0*/  LDCU.64 UR4, c[0x0][0x380] ;  /* 0x00007000ff0477ac */ /* 0x000e620008000a00 */
[----:B------:R-:W-:Y:S01]  /*1b00*/  IMAD R3, R19, R3, RZ ;  /* 0x0000000313037224 */ /* 0x000fe200078e02ff */
[----:B------:R-:W-:-:S04]  /*1b10*/  SHF.R.S32.HI R4, RZ, 0x1f, R18 ;  /* 0x0000001fff047819 */ /* 0x000fc80000011412 */
[----:B------:R-:W-:-:S04]  /*1b20*/  IADD3 R18, P0, PT, R18, R3, RZ ;  /* 0x0000000312127210 */ /* 0x000fc80007f1e0ff */
[----:B------:R-:W-:Y:S02]  /*1b30*/  LEA.HI.X.SX32 R3, R3, R4, 0x1, P0 ;  /* 0x0000000403037211 */ /* 0x000fe400000f0eff */
[----:B-1----:R-:W-:-:S04]  /*1b40*/  LEA R8, P0, R18, UR4, 0x4 ;  /* 0x0000000412087c11 */ /* 0x002fc8000f8020ff */
[----:B------:R-:W-:-:S05]  /*1b50*/  LEA.HI.X R9, R18, UR5, R3, 0x4, P0 ;  /* 0x0000000512097c11 */ /* 0x000fca00080f2403 */
        /* <DEDUP_REMOVED lines=20> */
.L_x_41:
[----:B------:R-:W-:Y:S01]  /*1ca0*/  IMAD.MOV.U32 R26, RZ, RZ, R4 ;  /* 0x000000ffff1a7224 */ /* 0x000fe200078e0004 */
[----:B------:R0:W1:Y:S01]  /*1cb0*/  LDC.64 R6, c[0x4][R18] ;  /* 0x0100000012067b82 */ /* 0x0000620000000a00 */
[----:B------:R-:W-:Y:S02]  /*1cc0*/  IMAD.MOV.U32 R27, RZ, RZ, R5 ;  /* 0x000000ffff1b7224 */ /* 0x000fe400078e0005 */
[----:B------:R-:W-:Y:S02]  /*1cd0*/  HFMA2 R5, -RZ, RZ, 0, 0 ;  /* 0x00000000ff057431 */ /* 0x000fe400000001ff */
[----:B------:R-:W-:Y:S01]  /*1ce0*/  IMAD.MOV.U32 R4, RZ, RZ, 0x18 ;  /* 0x00000018ff047424 */ /* 0x000fe200078e00ff */
[----:B------:R0:W-:Y:S04]  /*1cf0*/  ST.E desc[UR36][R26.64], R19 ;  /* 0x000000131a007985 */ /* 0x0001e8000c101924 */
[----:B------:R0:W-:Y:S02]  /*1d00*/  ST.E desc[UR36][R26.64+0x4], R2 ;  /* 0x000004021a007985 */ /* 0x0001e4000c101924 */
[----:B------:R-:W-:-:S07]  /*1d10*/  LEPC R20, `(.L_x_42) ;  /* 0x000000001014794e */ /* 0x000fce0000000000 */
[----:B01----:R-:W-:Y:S05]  /*1d20*/  CALL.ABS.NOINC R6 ;  /* 0x0000000006007343 */ /* 0x003fea0003c00000 */
.L_x_42:
        /* <DEDUP_REMOVED lines=11> */
.L_x_40:
[----:B------:R-:W-:Y:S05]  /*1de0*/  BSYNC.RECONVERGENT B6 ;  /* 0x0000000000067941 */ /* 0x000fea0003800200 */
.L_x_39:
        /* <DEDUP_REMOVED lines=19> */
.L_x_43:
[----:B------:R-:W-:Y:S01]  /*1f20*/  MOV R26, R4 ;  /* 0x00000004001a7202 */ /* 0x000fe20000000f00 */
[----:B------:R-:W-:Y:S01]  /*1f30*/  IMAD.MOV.U32 R27, RZ, RZ, R5 ;  /* 0x000000ffff1b7224 */ /* 0x000fe200078e0005 */
[----:B------:R0:W1:Y:S01]  /*1f40*/  LDC.64 R6, c[0x4][R18] ;  /* 0x0100000012067b82 */ /* 0x0000620000000a00 */
[----:B------:R-:W-:Y:S02]  /*1f50*/  IMAD.MOV.U32 R4, RZ, RZ, 0x18 ;  /* 0x00000018ff047424 */ /* 0x000fe400078e00ff */
[----:B------:R-:W-:Y:S01]  /*1f60*/  IMAD.MOV.U32 R5, RZ, RZ, RZ ;  /* 0x000000ffff057224 */ /* 0x000fe200078e00ff */
[----:B------:R0:W-:Y:S04]  /*1f70*/  ST.E desc[UR36][R26.64], R24 ;  /* 0x000000181a007985 */ /* 0x0001e8000c101924 */
[----:B------:R0:W-:Y:S02]  /*1f80*/  ST.E desc[UR36][R26.64+0x4], R2 ;  /* 0x000004021a007985 */ /* 0x0001e4000c101924 */
[----:B------:R-:W-:-:S07]  /*1f90*/  LEPC R20, `(.L_x_44) ;  /* 0x000000001014794e */ /* 0x000fce0000000000 */
[----:B01----:R-:W-:Y:S05]  /*1fa0*/  CALL.ABS.NOINC R6 ;  /* 0x0000000006007343 */ /* 0x003fea0003c00000 */
.L_x_44:
[----:B------:R-:W-:Y:S01]  /*1fb0*/  ISETP.NE.U32.AND P0, PT, R16, RZ, PT ;  /* 0x000000ff1000720c */ /* 0x000fe20003f05070 */
[----:B------:R-:W-:Y:S01]  /*1fc0*/  ST.E.64 desc[UR36][R4.64+0x8], R26 ;  /* 0x0000081a04007985 */ /* 0x000fe2000c101b24 */
[----:B------:R-:W-:Y:S02]  /*1fd0*/  IMAD.MOV.U32 R0, RZ, RZ, RZ ;  /* 0x000000ffff007224 */ /* 0x000fe400078e00ff */
[----:B------:R-:W-:Y:S01]  /*1fe0*/  ISETP.NE.AND.EX P0, PT, R17, RZ, PT, P0 ;  /* 0x000000ff1100720c */ /* 0x000fe20003f05300 */
[----:B------:R-:W-:-:S12]  /*1ff0*/  ST.E desc[UR36][R4.64], R19 ;  /* 0x0000001304007985 */ /* 0x000fd8000c101924 */
[--C-:B------:R-:W-:Y:S01]  /*2000*/  @!P0 IMAD.MOV.U32 R16, RZ, RZ, R4.reuse ;  /* 0x000000ffff108224 */ /* 0x100fe200078e0004 */
[----:B------:R-:W-:Y:S01]  /*2010*/  @!P0 MOV R17, R5 ;  /* 0x0000000500118202 */ /* 0x000fe20000000f00 */
[----:B------:R-:W-:Y:S04]  /*2020*/  @!P0 ST.E.64 desc[UR36][R4.64+0x10], RZ ;  /* 0x000010ff04008985 */ /* 0x000fe8000c101b24 */
[----:B------:R0:W-:Y:S02]  /*2030*/  @P0 ST.E.64 desc[UR36][R4.64+0x10], R16 ;  /* 0x0000101004000985 */ /* 0x0001e4000c101b24 */
[----:B0-----:R-:W-:Y:S02]  /*2040*/  @P0 IMAD.MOV.U32 R16, RZ, RZ, R4 ;  /* 0x000000ffff100224 */ /* 0x001fe400078e0004 */
[----:B------:R-:W-:-:S07]  /*2050*/  @P0 IMAD.MOV.U32 R17, RZ, RZ, R5 ;  /* 0x000000ffff110224 */ /* 0x000fce00078e0005 */
.L_x_26:
[----:B------:R-:W-:Y:S01]  /*2060*/  ISETP.NE.AND P0, PT, R0, RZ, PT ;  /* 0x000000ff0000720c */ /* 0x000fe20003f05270 */
[----:B------:R-:W-:Y:S05]  /*2070*/  WARPSYNC.ALL ;  /* 0x0000000000007948 */ /* 0x000fea0003800000 */
[----:B------:R-:W-:Y:S06]  /*2080*/  BAR.SYNC.DEFER_BLOCKING 0x0 ;  /* 0x0000000000007b1d */ /* 0x000fec0000010000 */
[----:B------:R-:W-:Y:S04]  /*2090*/  BSSY.RECONVERGENT B6, `(.L_x_45) ;  /* 0x000006a000067945 */ /* 0x000fe80003800200 */
[----:B------:R-:W-:Y:S05]  /*20a0*/  @P0 BRA `(.L_x_46) ;  /* 0x0000000000e80947 */ /* 0x000fea0003800000 */
[----:B------:R-:W-:-:S04]  /*20b0*/  ISETP.NE.U32.AND P0, PT, R16, RZ, PT ;  /* 0x000000ff1000720c */ /* 0x000fc80003f05070 */
[----:B------:R-:W-:-:S13]  /*20c0*/  ISETP.NE.AND.EX P0, PT, R17, RZ, PT, P0 ;  /* 0x000000ff1100720c */ /* 0x000fda0003f05300 */
[----:B------:R-:W-:Y:S05]  /*20d0*/  @P0 BRA `(.L_x_47) ;  /* 0x00000000002c0947 */ /* 0x000fea0003800000 */
[----:B------:R-:W-:Y:S01]  /*20e0*/  MOV R0, 0x0 ;  /* 0x0000000000007802 */ /* 0x000fe20000000f00 */
[----:B------:R-:W1:Y:S01]  /*20f0*/  LDCU.64 UR4, c[0x4][0x18] ;  /* 0x01000300ff0477ac */ /* 0x000e620008000a00 */
[----:B------:R-:W-:Y:S02]  /*2100*/  CS2R R6, SRZ ;  /* 0x0000000000067805 */ /* 0x000fe4000001ff00 */
[----:B------:R2:W3:Y:S01]  /*2110*/  LDC.64 R2, c[0x4][R0] ;  /* 0x0100000000027b82 */ /* 0x0004e20000000a00 */
[----:B-1----:R-:W-:Y:S01]  /*2120*/  IMAD.U32 R4, RZ, RZ, UR4 ;  /* 0x00000004ff047e24 */ /* 0x002fe2000f8e00ff */
[----:B--2---:R-:W-:-:S07]  /*2130*/  MOV R5, UR5 ;  /* 0x0000000500057c02 */ /* 0x004fce0008000f00 */
[----:B------:R-:W-:-:S07]  /*2140*/  LEPC R20, `(.L_x_48) ;  /* 0x000000001014794e */ /* 0x000fce0000000000 */
[----:B0--3-5:R-:W-:Y:S05]  /*2150*/  CALL.ABS.NOINC R2 ;  /* 0x0000000002007343 */ /* 0x029fea0003c00000 */
.L_x_48:
[----:B------:R-:W-:Y:S02]  /*2160*/  CS2R R16, SRZ ;  /* 0x0000000000107805 */ /* 0x000fe4000001ff00 */
[----:B------:R-:W-:Y:S01]  /*2170*/  CS2R R24, SRZ ;  /* 0x0000000000187805 */ /* 0x000fe2000001ff00 */
[----:B------:R-:W-:Y:S06]  /*2180*/  BRA `(.L_x_49) ;  /* 0x0000000400687947 */ /* 0x000fec0003800000 */
.L_x_47:
[----:B------:R-:W2:Y:S02]  /*2190*/  LD.E.64 R4, desc[UR36][R16.64+0x10] ;  /* 0x0000102410047980 */ /* 0x000ea4000c101b00 */
[----:B--2---:R-:W-:-:S04]  /*21a0*/  ISETP.NE.U32.AND P0, PT, R4, RZ, PT ;  /* 0x000000ff0400720c */ /* 0x004fc80003f05070 */
[----:B------:R-:W-:-:S13]  /*21b0*/  ISETP.NE.AND.EX P0, PT, R5, RZ, PT, P0 ;  /* 0x000000ff0500720c */ /* 0x000fda0003f05300 */
[----:B------:R-:W-:Y:S05]  /*21c0*/  @P0 BRA `(.L_x_50) ;  /* 0x0000000000240947 */ /* 0x000fea0003800000 */
[----:B------:R1:W5:Y:S01]  /*21d0*/  LD.E.64 R24, desc[UR36][R16.64+0x8] ;  /* 0x0000082410187980 */ /* 0x000362000c101b00 */
[----:B------:R-:W-:Y:S01]  /*21e0*/  MOV R0, 0x8 ;  /* 0x0000000800007802 */ /* 0x000fe20000000f00 */
[----:B------:R-:W-:Y:S02]  /*21f0*/  IMAD.MOV.U32 R4, RZ, RZ, R16 ;  /* 0x000000ffff047224 */ /* 0x000fe400078e0010 */
[----:B------:R-:W-:Y:S01]  /*2200*/  IMAD.MOV.U32 R5, RZ, RZ, R17 ;  /* 0x000000ffff057224 */ /* 0x000fe200078e0011 */
[----:B------:R1:W2:Y:S06]  /*2210*/  LDC.64 R2, c[0x4][R0] ;  /* 0x0100000000027b82 */ /* 0x0002ac0000000a00 */
[----:B------:R-:W-:-:S07]  /*2220*/  LEPC R20, `(.L_x_51) ;  /* 0x000000001014794e */ /* 0x000fce0000000000 */
[----:B012--5:R-:W-:Y:S05]  /*2230*/  CALL.ABS.NOINC R2 ;  /* 0x0000000002007343 */ /* 0x027fea0003c00000 */
.L_x_51:
[----:B------:R-:W-:Y:S01]  /*2240*/  CS2R R16, SRZ ;  /* 0x0000000000107805 */ /* 0x000fe2000001ff00 */
[----:B------:R-:W-:Y:S06]  /*2250*/  BRA `(.L_x_49) ;  /* 0x0000000400347947 */ /* 0x000fec0003800000 */
.L_x_50:
[----:B------:R-:W2:Y:S01]  /*2260*/  LD.E.64 R8, desc[UR36][R4.64+0x10] ;  /* 0x0000102404087980 */ /* 0x000ea2000c101b00 */
[----:B------:R-:W-:Y:S01]  /*2270*/  BSSY.RECONVERGENT B0, `(.L_x_52) ;  /* 0x0000014000007945 */ /* 0x000fe20003800200 */
[----:B------:R-:W-:Y:S02]  /*2280*/  IMAD.MOV.U32 R2, RZ, RZ, R16 ;  /* 0x000000ffff027224 */ /* 0x000fe400078e0010 */
[----:B------:R-:W-:Y:S01]  /*2290*/  IMAD.MOV.U32 R3, RZ, RZ, R17 ;  /* 0x000000ffff037224 */ /* 0x000fe200078e0011 */
[----:B--2---:R-:W-:-:S04]  /*22a0*/  ISETP.NE.U32.AND P0, PT, R8, RZ, PT ;  /* 0x000000ff0800720c */ /* 0x004fc80003f05070 */
[----:B------:R-:W-:-:S13]  /*22b0*/  ISETP.NE.AND.EX P0, PT, R9, RZ, PT, P0 ;  /* 0x000000ff0900720c */ /* 0x000fda0003f05300 */
[----:B------:R-:W-:Y:S05]  /*22c0*/  @!P0 BRA `(.L_x_53) ;  /* 0x0000000000388947 */ /* 0x000fea0003800000 */
[----:B------:R-:W-:Y:S01]  /*22d0*/  BSSY.RECONVERGENT B1, `(.L_x_54) ;  /* 0x000000b000017945 */ /* 0x000fe20003800200 */
.L_x_55:
[----:B------:R-:W-:Y:S01]  /*22e0*/  MOV R2, R8 ;  /* 0x0000000800027202 */ /* 0x000fe20000000f00 */
[----:B------:R-:W-:-:S05]  /*22f0*/  IMAD.MOV.U32 R3, RZ, RZ, R9 ;  /* 0x000000ffff037224 */ /* 0x000fca00078e0009 */
[----:B------:R-:W2:Y:S01]  /*2300*/  LD.E.64 R8, desc[UR36][R2.64+0x10] ;  /* 0x0000102402087980 */ /* 0x000ea2000c101b00 */
[----:B------:R-:W-:Y:S02]  /*2310*/  IMAD.MOV.U32 R6, RZ, RZ, R4 ;  /* 0x000000ffff067224 */ /* 0x000fe400078e0004 */
[----:B------:R-:W-:Y:S01]  /*2320*/  IMAD.MOV.U32 R7, RZ, RZ, R5 ;  /* 0x000000ffff077224 */ /* 0x000fe200078e0005 */
[----:B------:R-:W-:Y:S01]  /*2330*/  MOV R5, R3 ;  /* 0x0000000300057202 */ /* 0x000fe20000000f00 */
[----:B------:R-:W-:Y:S01]  /*2340*/  IMAD.MOV.U32 R4, RZ, RZ, R2 ;  /* 0x000000ffff047224 */ /* 0x000fe200078e0002 */
[----:B--2---:R-:W-:-:S04]  /*2350*/  ISETP.NE.U32.AND P0, PT, R8, RZ, PT ;  /* 0x000000ff0800720c */ /* 0x004fc80003f05070 */
[----:B------:R-:W-:-:S13]  /*2360*/  ISETP.NE.AND.EX P0, PT, R9, RZ, PT, P0 ;  /* 0x000000ff0900720c */ /* 0x000fda0003f05300 */
[----:B------:R-:W-:Y:S05]  /*2370*/  @P0 BRA `(.L_x_55) ;  /* 0xfffffffc00d80947 */ /* 0x000fea000383ffff */
[----:B------:R-:W-:Y:S05]  /*2380*/  BSYNC.RECONVERGENT B1 ;  /* 0x0000000000017941 */ /* 0x000fea0003800200 */
.L_x_54:
[----:B------:R-:W-:Y:S02]  /*2390*/  IMAD.MOV.U32 R2, RZ, RZ, R6 ;  /* 0x000000ffff027224 */ /* 0x000fe400078e0006 */
[----:B------:R-:W-:-:S07]  /*23a0*/  IMAD.MOV.U32 R3, RZ, RZ, R7 ;  /* 0x000000ffff037224 */ /* 0x000fce00078e0007 */
.L_x_53:
[----:B------:R-:W-:Y:S05]  /*23b0*/  BSYNC.RECONVERGENT B0 ;  /* 0x0000000000007941 */ /* 0x000fea0003800200 */
.L_x_52:
[----:B------:R-:W-:Y:S01]  /*23c0*/  IMAD.MOV.U32 R24, RZ, RZ, R4 ;  /* 0x000000ffff187224 */ /* 0x000fe200078e0004 */
[----:B------:R1:W-:Y:S01]  /*23d0*/  ST.E.64 desc[UR36][R2.64+0x10], RZ ;  /* 0x000010ff02007985 */ /* 0x0003e2000c101b24 */
[----:B------:R-:W-:-:S06]  /*23e0*/  IMAD.MOV.U32 R25, RZ, RZ, R5 ;  /* 0x000000ffff197224 */ /* 0x000fcc00078e0005 */
[----:B------:R-:W5:Y:S01]  /*23f0*/  LD.E.64 R24, desc[UR36][R24.64+0x8] ;  /* 0x0000082418187980 */ /* 0x000f62000c101b00 */
[----:B------:R-:W-:-:S04]  /*2400*/  MOV R0, 0x8 ;  /* 0x0000000800007802 */ /* 0x000fc80000000f00 */
[----:B------:R1:W2:Y:S03]  /*2410*/  LDC.64 R6, c[0x4][R0] ;  /* 0x0100000000067b82 */ /* 0x0002a60000000a00 */
[----:B------:R-:W-:-:S07]  /*2420*/  LEPC R20, `(.L_x_56) ;  /* 0x000000001014794e */ /* 0x000fce0000000000 */
[----:B012--5:R-:W-:Y:S05]  /*2430*/  CALL.ABS.NOINC R6 ;  /* 0x0000000006007343 */ /* 0x027fea0003c00000 */
.L_x_56:
[----:B------:R-:W-:Y:S05]  /*2440*/  BRA `(.L_x_49) ;  /* 0x0000000000b87947 */ /* 0x000fea0003800000 */
.L_x_46:
[----:B------:R-:W-:-:S04]  /*2450*/  ISETP.NE.U32.AND P0, PT, R16, RZ, PT ;  /* 0x000000ff1000720c */ /* 0x000fc80003f05070 */
[----:B------:R-:W-:-:S13]  /*2460*/  ISETP.NE.AND.EX P0, PT, R17, RZ, PT, P0 ;  /* 0x000000ff1100720c */ /* 0x000fda0003f05300 */
[----:B------:R-:W-:Y:S05]  /*2470*/  @!P0 EXIT ;  /* 0x000000000000894d */ /* 0x000fea0003800000 */
[----:B------:R-:W2:Y:S02]  /*2480*/  LD.E.64 R4, desc[UR36][R16.64+0x10] ;  /* 0x0000102410047980 */ /* 0x000ea4000c101b00 */
[----:B--2---:R-:W-:-:S04]  /*2490*/  ISETP.NE.U32.AND P0, PT, R4, RZ, PT ;  /* 0x000000ff0400720c */ /* 0x004fc80003f05070 */
[----:B------:R-:W-:-:S13]  /*24a0*/  ISETP.NE.AND.EX P0, PT, R5, RZ, PT, P0 ;  /* 0x000000ff0500720c */ /* 0x000fda0003f05300 */
[----:B------:R-:W-:Y:S05]  /*24b0*/  @!P0 BRA `(.L_x_57) ;  /* 0x00000000007c8947 */ /* 0x000fea0003800000 */
[----:B------:R-:W2:Y:S01]  /*24c0*/  LD.E.64 R8, desc[UR36][R4.64+0x10] ;  /* 0x0000102404087980 */ /* 0x000ea2000c101b00 */
[----:B------:R-:W-:Y:S01]  /*24d0*/  BSSY.RECONVERGENT B0, `(.L_x_58) ;  /* 0x0000014000007945 */ /* 0x000fe20003800200 */
[----:B------:R-:W-:Y:S01]  /*24e0*/  MOV R2, R16 ;  /* 0x0000001000027202 */ /* 0x000fe20000000f00 */
[----:B------:R-:W-:Y:S01]  /*24f0*/  IMAD.MOV.U32 R3, RZ, RZ, R17 ;  /* 0x000000ffff037224 */ /* 0x000fe200078e0011 */
[----:B--2---:R-:W-:-:S04]  /*2500*/  ISETP.NE.U32.AND P0, PT, R8, RZ, PT ;  /* 0x000000ff0800720c */ /* 0x004fc80003f05070 */
[----:B------:R-:W-:-:S13]  /*2510*/  ISETP.NE.AND.EX P0, PT, R9, RZ, PT, P0 ;  /* 0x000000ff0900720c */ /* 0x000fda0003f05300 */
[----:B------:R-:W-:Y:S05]  /*2520*/  @!P0 BRA `(.L_x_59) ;  /* 0x0000000000388947 */ /* 0x000fea0003800000 */
[----:B------:R-:W-:Y:S01]  /*2530*/  BSSY.RECONVERGENT B1, `(.L_x_60) ;  /* 0x000000b000017945 */ /* 0x000fe20003800200 */
.L_x_61:
[----:B------:R-:W-:Y:S02]  /*2540*/  IMAD.MOV.U32 R2, RZ, RZ, R8 ;  /* 0x000000ffff027224 */ /* 0x000fe400078e0008 */
[----:B------:R-:W-:-:S05]  /*2550*/  IMAD.MOV.U32 R3, RZ, RZ, R9 ;  /* 0x000000ffff037224 */ /* 0x000fca00078e0009 */
[----:B------:R-:W2:Y:S01]  /*2560*/  LD.E.64 R8, desc[UR36][R2.64+0x10] ;  /* 0x0000102402087980 */ /* 0x000ea2000c101b00 */
[----:B------:R-:W-:Y:S01]  /*2570*/  IMAD.MOV.U32 R6, RZ, RZ, R4 ;  /* 0x000000ffff067224 */ /* 0x000fe200078e0004 */
[----:B------:R-:W-:Y:S01]  /*2580*/  MOV R7, R5 ;  /* 0x0000000500077202 */ /* 0x000fe20000000f00 */
[----:B------:R-:W-:Y:S02]  /*2590*/  IMAD.MOV.U32 R4, RZ, RZ, R2 ;  /* 0x000000ffff047224 */ /* 0x000fe400078e0002 */
[----:B------:R-:W-:Y:S01]  /*25a0*/  IMAD.MOV.U32 R5, RZ, RZ, R3 ;  /* 0x000000ffff057224 */ /* 0x000fe200078e0003 */
[----:B--2---:R-:W-:-:S04]  /*25b0*/  ISETP.NE.U32.AND P0, PT, R8, RZ, PT ;  /* 0x000000ff0800720c */ /* 0x004fc80003f05070 */
[----:B------:R-:W-:-:S13]  /*25c0*/  ISETP.NE.AND.EX P0, PT, R9, RZ, PT, P0 ;  /* 0x000000ff0900720c */ /* 0x000fda0003f05300 */
[----:B------:R-:W-:Y:S05]  /*25d0*/  @P0 BRA `(.L_x_61) ;  /* 0xfffffffc00d80947 */ /* 0x000fea000383ffff */
[----:B------:R-:W-:Y:S05]  /*25e0*/  BSYNC.RECONVERGENT B1 ;  /* 0x0000000000017941 */ /* 0x000fea0003800200 */
.L_x_60:
[----:B------:R-:W-:Y:S02]  /*25f0*/  IMAD.MOV.U32 R2, RZ, RZ, R6 ;  /* 0x000000ffff027224 */ /* 0x000fe400078e0006 */
[----:B------:R-:W-:-:S07]  /*2600*/  IMAD.MOV.U32 R3, RZ, RZ, R7 ;  /* 0x000000ffff037224 */ /* 0x000fce00078e0007 */
.L_x_59:
[----:B------:R-:W-:Y:S05]  /*2610*/  BSYNC.RECONVERGENT B0 ;  /* 0x0000000000007941 */ /* 0x000fea0003800200 */
.L_x_58:
[----:B------:R-:W-:Y:S01]  /*2620*/  MOV R24, R4 ;  /* 0x0000000400187202 */ /* 0x000fe20000000f00 */
[----:B------:R-:W-:Y:S01]  /*2630*/  IMAD.MOV.U32 R25, RZ, RZ, R5 ;  /* 0x000000ffff197224 */ /* 0x000fe200078e0005 */
[----:B------:R1:W-:Y:S05]  /*2640*/  ST.E.64 desc[UR36][R2.64+0x10], RZ ;  /* 0x000010ff02007985 */ /* 0x0003ea000c101b24 */
[----:B------:R-:W5:Y:S01]  /*2650*/  LD.E.64 R24, desc[UR36][R24.64+0x8] ;  /* 0x0000082418187980 */ /* 0x000f62000c101b00 */
[----:B------:R-:W-:-:S04]  /*2660*/  MOV R0, 0x8 ;  /* 0x0000000800007802 */ /* 0x000fc80000000f00 */
[----:B------:R1:W2:Y:S03]  /*2670*/  LDC.64 R6, c[0x4][R0] ;  /* 0x0100000000067b82 */ /* 0x0002a60000000a00 */
[----:B------:R-:W-:-:S07]  /*2680*/  LEPC R20, `(.L_x_62) ;  /* 0x000000001014794e */ /* 0x000fce0000000000 */
[----:B012--5:R-:W-:Y:S05]  /*2690*/  CALL.ABS.NOINC R6 ;  /* 0x0000000006007343 */ /* 0x027fea0003c00000 */
.L_x_62:
[----:B------:R-:W-:Y:S05]  /*26a0*/  BRA `(.L_x_49) ;  /* 0x0000000000207947 */ /* 0x000fea0003800000 */
.L_x_57:
[----:B------:R1:W5:Y:S01]  /*26b0*/  LD.E.64 R24, desc[UR36][R16.64+0x8] ;  /* 0x0000082410187980 */ /* 0x000362000c101b00 */
[----:B------:R-:W-:Y:S01]  /*26c0*/  MOV R0, 0x8 ;  /* 0x0000000800007802 */ /* 0x000fe20000000f00 */
[----:B------:R-:W-:Y:S02]  /*26d0*/  IMAD.MOV.U32 R4, RZ, RZ, R16 ;  /* 0x000000ffff047224 */ /* 0x000fe400078e0010 */
[----:B------:R-:W-:Y:S01]  /*26e0*/  IMAD.MOV.U32 R5, RZ, RZ, R17 ;  /* 0x000000ffff057224 */ /* 0x000fe200078e0011 */
[----:B------:R1:W2:Y:S06]  /*26f0*/  LDC.64 R2, c[0x4][R0] ;  /* 0x0100000000027b82 */ /* 0x0002ac0000000a00 */
[----:B------:R-:W-:-:S07]  /*2700*/  LEPC R20, `(.L_x_63) ;  /* 0x000000001014794e */ /* 0x000fce0000000000 */
[----:B012--5:R-:W-:Y:S05]  /*2710*/  CALL.ABS.NOINC R2 ;  /* 0x0000000002007343 */ /* 0x027fea0003c00000 */
.L_x_63:
[----:B------:R-:W-:-:S07]  /*2720*/  CS2R R16, SRZ ;  /* 0x0000000000107805 */ /* 0x000fce000001ff00 */
.L_x_49:
[----:B------:R-:W-:Y:S05]  /*2730*/  BSYNC.RECONVERGENT B6 ;  /* 0x0000000000067941 */ /* 0x000fea0003800200 */
.L_x_45:
[----:B------:R-:W-:Y:S05]  /*2740*/  BRA `(.L_x_64) ;  /* 0xffffffd800f07947 */ /* 0x000fea000383ffff */
.L_x_65:
[----:B------:R-:W-:-:S00]  /*2750*/  BRA `(.L_x_65) ;  /* 0xfffffffc00fc7947 */ /* 0x000fc0000383ffff */
[----:B------:R-:W-:-:S00]  /*2760*/  NOP ;  /* 0x0000000000007918 */ /* 0x000fc00000000000 */
        /* <DEDUP_REMOVED lines=9> */
.L_x_66:


//--------------------- .nv.global.init           --------------------------
	.section	.nv.global.init,"aw",@progbits
.nv.global.init:
	.type		$str,@object
	.size		$str,(.L_0 - $str)
$str:
        /*0000*/ 	.byte	0x4e, 0x6f, 0x74, 0x68, 0x69, 0x6e, 0x67, 0x20, 0x74, 0x6f, 0x20, 0x70, 0x6f, 0x70, 0x21, 0x0a
        /*0010*/ 	.byte	0x00
.L_0:


//--------------------- .nv.shared.reserved.0     --------------------------
	.section	.nv.shared.reserved.0,"aw",@nobits
	.weak		__nv_reservedSMEM_offset_0_alias
	.size		__nv_reservedSMEM_offset_0_alias, 0, 64
	.other		__nv_reservedSMEM_offset_0_alias,@"STO_CUDA_RESERVED_SHARED STV_DEFAULT"
__nv_reservedSMEM_offset_0_alias:
	.zero		0
	.zero		64


//--------------------- .nv.constant0._Z13bfsCudaKernelP6vertexiPi --------------------------
	.section	.nv.constant0._Z13bfsCudaKernelP6vertexiPi,"a",@progbits
	.sectionflags	@""
	.align	4
.nv.constant0._Z13bfsCudaKernelP6vertexiPi:
	.zero		920


//--------------------- SYMBOLS --------------------------

	.type		.nv.reservedSmem.offset0,@object
	.size		.nv.reservedSmem.offset0,0x4
	.type		vprintf,@function
	.type		free,@function
	.type		malloc,@function
